	.target	sm_100a

	.elftype	@"ET_EXEC"


//--------------------- .note.nv.tkinfo           --------------------------
	.section	.note.nv.tkinfo,"",@"SHT_NOTE"
	.sectionflags	@"SHF_NOTE_NV_TKINFO"
	.tkinfo
        /*0018*/ 	.word	0x00000002
        /*0030*/ 	.string	""
        /*0030*/ 	.string	"ptxas"
        /*0030*/ 	.string	"Cuda compilation tools, release 13.0, V13.0.88"
        /*0030*/ 	.string	"Build cuda_13.0.r13.0/compiler.36424714_0"
        /*0030*/ 	.string	"-arch sm_100a -m 64 "



//--------------------- .note.nv.cuinfo           --------------------------
	.section	.note.nv.cuinfo,"",@"SHT_NOTE"
	.sectionflags	@"SHF_NOTE_NV_CUINFO"
        /*0018*/ 	.short	0x0002
        /*001a*/ 	.short	0x0064
        /*001c*/ 	.short	0x0082
	.zero		2


//--------------------- .nv.info                  --------------------------
	.section	.nv.info,"",@"SHT_CUDA_INFO"
	.align	4


	//----- nvinfo : EIATTR_REGCOUNT
	.align		4
        /*0000*/ 	.byte	0x04, 0x2f
        /*0002*/ 	.short	(.L_20 - .L_19)
	.align		4
.L_19:
        /*0004*/ 	.word	index@(_ZN7cutlass13device_kernelINS_4gemm6kernel13GemmUniversalIN4cute5tupleIJiiiiEEENS1_10collective13CollectiveMmaINS1_35MainloopSm100TmaUmmaWarpSpecializedILi3ELi2ELi2ENS5_IJNS4_1CILi1EEENSA_ILi2EEESB_EEEEENS5_IJNSA_ILi128EEENSA_ILi256EEENSA_ILi32EEEEEENS_12float_e4m3_tENS5_IJlSB_lEEESJ_SK_NS4_8TiledMMAINS4_8MMA_AtomIJNS4_10MMA_TraitsINS4_19SM100_MMA_F8F6F4_SSEJSJ_SJ_fSF_SG_NS4_17integral_constantINS4_4UMMA5MajorELSR_0EEESS_NSP_INSQ_7ScaleInELST_0EEESU_EEEEEENS4_6LayoutINS5_IJSB_SB_SB_EEENS5_IJNSA_ILi0EEESZ_SZ_EEEEENS5_IJNS4_10UnderscoreES12_S12_EEEEENS4_23SM90_TMA_LOAD_MULTICASTENS4_14ComposedLayoutINS4_7SwizzleILi1ELi4ELi3EEENS4_18smem_ptr_flag_bitsILi8EEENSX_INS5_IJNSA_ILi8EEESH_EEENS5_IJSH_SB_EEEEEEEvNS4_8identityENS4_13SM90_TMA_LOADES1F_vS1G_EENS_8epilogue10collective18CollectiveEpilogueINS1J_23Sm100TmaWarpSpecializedILi4ELi2ELi64ELb0ELb0EEEJSI_NS5_IJNSX_ISF_SB_EENSX_INSA_ILi64EEESB_EEEEESJ_SK_SJ_SK_NS1J_6fusion15FusionCallbacksIS1N_NS1S_17LinearCombinationISJ_fSJ_fLNS_15FloatRoundStyleE2EEESI_S1R_JEEENS4_5SM1004TMEM4LOAD26SM100_TMEM_LOAD_32dp32b64xES1H_NS16_INS17_ILi2ELi4ELi3EEES1A_NSX_INS5_IJS1B_S1P_EEENS5_IJS1P_SB_EEEEEEENS4_39AutoVectorizingCopyWithAssumedAlignmentILi128EEENS4_14SM90_TMA_STOREES26_S28_S28_EEEvvEEEEvNT_6ParamsE)
        /*0008*/ 	.word	0x000000ce


	//----- nvinfo : EIATTR_FRAME_SIZE
	.align		4
.L_20:
        /*000c*/ 	.byte	0x04, 0x11
        /*000e*/ 	.short	(.L_22 - .L_21)
	.align		4
.L_21:
        /*0010*/ 	.word	index@($__internal_2_$__cuda_sm10x_tcgen05_guardrail_trap_unallocated_columns_being_dealloced)
        /*0014*/ 	.word	0x00000000


	//----- nvinfo : EIATTR_FRAME_SIZE
	.align		4
.L_22:
        /*0018*/ 	.byte	0x04, 0x11
        /*001a*/ 	.short	(.L_24 - .L_23)
	.align		4
.L_23:
        /*001c*/ 	.word	index@($__internal_1_$__cuda_sm10x_tcgen05_guardrail_trap_phase_invalid_during_alloc)
        /*0020*/ 	.word	0x00000000


	//----- nvinfo : EIATTR_FRAME_SIZE
	.align		4
.L_24:
        /*0024*/ 	.byte	0x04, 0x11
        /*0026*/ 	.short	(.L_26 - .L_25)
	.align		4
.L_25:
        /*0028*/ 	.word	index@($__internal_0_$__cuda_sm10x_tcgen05_guardrail_trap_col_being_dealloced_not_returned_by_alloc)
        /*002c*/ 	.word	0x00000000


	//----- nvinfo : EIATTR_FRAME_SIZE
	.align		4
.L_26:
        /*0030*/ 	.byte	0x04, 0x11
        /*0032*/ 	.short	(.L_28 - .L_27)
	.align		4
.L_27:
        /*0034*/ 	.word	index@(_ZN7cutlass13device_kernelINS_4gemm6kernel13GemmUniversalIN4cute5tupleIJiiiiEEENS1_10collective13CollectiveMmaINS1_35MainloopSm100TmaUmmaWarpSpecializedILi3ELi2ELi2ENS5_IJNS4_1CILi1EEENSA_ILi2EEESB_EEEEENS5_IJNSA_ILi128EEENSA_ILi256EEENSA_ILi32EEEEEENS_12float_e4m3_tENS5_IJlSB_lEEESJ_SK_NS4_8TiledMMAINS4_8MMA_AtomIJNS4_10MMA_TraitsINS4_19SM100_MMA_F8F6F4_SSEJSJ_SJ_fSF_SG_NS4_17integral_constantINS4_4UMMA5MajorELSR_0EEESS_NSP_INSQ_7ScaleInELST_0EEESU_EEEEEENS4_6LayoutINS5_IJSB_SB_SB_EEENS5_IJNSA_ILi0EEESZ_SZ_EEEEENS5_IJNS4_10UnderscoreES12_S12_EEEEENS4_23SM90_TMA_LOAD_MULTICASTENS4_14ComposedLayoutINS4_7SwizzleILi1ELi4ELi3EEENS4_18smem_ptr_flag_bitsILi8EEENSX_INS5_IJNSA_ILi8EEESH_EEENS5_IJSH_SB_EEEEEEEvNS4_8identityENS4_13SM90_TMA_LOADES1F_vS1G_EENS_8epilogue10collective18CollectiveEpilogueINS1J_23Sm100TmaWarpSpecializedILi4ELi2ELi64ELb0ELb0EEEJSI_NS5_IJNSX_ISF_SB_EENSX_INSA_ILi64EEESB_EEEEESJ_SK_SJ_SK_NS1J_6fusion15FusionCallbacksIS1N_NS1S_17LinearCombinationISJ_fSJ_fLNS_15FloatRoundStyleE2EEESI_S1R_JEEENS4_5SM1004TMEM4LOAD26SM100_TMEM_LOAD_32dp32b64xES1H_NS16_INS17_ILi2ELi4ELi3EEES1A_NSX_INS5_IJS1B_S1P_EEENS5_IJS1P_SB_EEEEEEENS4_39AutoVectorizingCopyWithAssumedAlignmentILi128EEENS4_14SM90_TMA_STOREES26_S28_S28_EEEvvEEEEvNT_6ParamsE)
        /*0038*/ 	.word	0x00000000


	//----- nvinfo : EIATTR_MIN_STACK_SIZE
	.align		4
.L_28:
        /*003c*/ 	.byte	0x04, 0x12
        /*003e*/ 	.short	(.L_30 - .L_29)
	.align		4
.L_29:
        /*0040*/ 	.word	index@(_ZN7cutlass13device_kernelINS_4gemm6kernel13GemmUniversalIN4cute5tupleIJiiiiEEENS1_10collective13CollectiveMmaINS1_35MainloopSm100TmaUmmaWarpSpecializedILi3ELi2ELi2ENS5_IJNS4_1CILi1EEENSA_ILi2EEESB_EEEEENS5_IJNSA_ILi128EEENSA_ILi256EEENSA_ILi32EEEEEENS_12float_e4m3_tENS5_IJlSB_lEEESJ_SK_NS4_8TiledMMAINS4_8MMA_AtomIJNS4_10MMA_TraitsINS4_19SM100_MMA_F8F6F4_SSEJSJ_SJ_fSF_SG_NS4_17integral_constantINS4_4UMMA5MajorELSR_0EEESS_NSP_INSQ_7ScaleInELST_0EEESU_EEEEEENS4_6LayoutINS5_IJSB_SB_SB_EEENS5_IJNSA_ILi0EEESZ_SZ_EEEEENS5_IJNS4_10UnderscoreES12_S12_EEEEENS4_23SM90_TMA_LOAD_MULTICASTENS4_14ComposedLayoutINS4_7SwizzleILi1ELi4ELi3EEENS4_18smem_ptr_flag_bitsILi8EEENSX_INS5_IJNSA_ILi8EEESH_EEENS5_IJSH_SB_EEEEEEEvNS4_8identityENS4_13SM90_TMA_LOADES1F_vS1G_EENS_8epilogue10collective18CollectiveEpilogueINS1J_23Sm100TmaWarpSpecializedILi4ELi2ELi64ELb0ELb0EEEJSI_NS5_IJNSX_ISF_SB_EENSX_INSA_ILi64EEESB_EEEEESJ_SK_SJ_SK_NS1J_6fusion15FusionCallbacksIS1N_NS1S_17LinearCombinationISJ_fSJ_fLNS_15FloatRoundStyleE2EEESI_S1R_JEEENS4_5SM1004TMEM4LOAD26SM100_TMEM_LOAD_32dp32b64xES1H_NS16_INS17_ILi2ELi4ELi3EEES1A_NSX_INS5_IJS1B_S1P_EEENS5_IJS1P_SB_EEEEEEENS4_39AutoVectorizingCopyWithAssumedAlignmentILi128EEENS4_14SM90_TMA_STOREES26_S28_S28_EEEvvEEEEvNT_6ParamsE)
        /*0044*/ 	.word	0x00000000
.L_30:


//--------------------- .nv.compat                --------------------------
	.section	.nv.compat,"",@"SHT_CUDA_COMPAT_INFO"
	.align	4
        /*0000*/ 	.byte	0x02, 0x09, 0x01, 0x00, 0x02, 0x02, 0x02, 0x00, 0x02, 0x05, 0x05, 0x00, 0x03, 0x07, 0x01, 0x01
        /*0010*/ 	.byte	0x02, 0x03, 0x01, 0x00, 0x02, 0x06, 0x01, 0x00, 0x04, 0x0b, 0x08, 0x00, 0x09, 0x00, 0x00, 0x00
        /*0020*/ 	.byte	0x00, 0x00, 0x00, 0x00


//--------------------- .nv.info._ZN7cutlass13device_kernelINS_4gemm6kernel13GemmUniversalIN4cute5tupleIJiiiiEEENS1_10collective13CollectiveMmaINS1_35MainloopSm100TmaUmmaWarpSpecializedILi3ELi2ELi2ENS5_IJNS4_1CILi1EEENSA_ILi2EEESB_EEEEENS5_IJNSA_ILi128EEENSA_ILi256EEENSA_ILi32EEEEEENS_12float_e4m3_tENS5_IJlSB_lEEESJ_SK_NS4_8TiledMMAINS4_8MMA_AtomIJNS4_10MMA_TraitsINS4_19SM100_MMA_F8F6F4_SSEJSJ_SJ_fSF_SG_NS4_17integral_constantINS4_4UMMA5MajorELSR_0EEESS_NSP_INSQ_7ScaleInELST_0EEESU_EEEEEENS4_6LayoutINS5_IJSB_SB_SB_EEENS5_IJNSA_ILi0EEESZ_SZ_EEEEENS5_IJNS4_10UnderscoreES12_S12_EEEEENS4_23SM90_TMA_LOAD_MULTICASTENS4_14ComposedLayoutINS4_7SwizzleILi1ELi4ELi3EEENS4_18smem_ptr_flag_bitsILi8EEENSX_INS5_IJNSA_ILi8EEESH_EEENS5_IJSH_SB_EEEEEEEvNS4_8identityENS4_13SM90_TMA_LOADES1F_vS1G_EENS_8epilogue10collective18CollectiveEpilogueINS1J_23Sm100TmaWarpSpecializedILi4ELi2ELi64ELb0ELb0EEEJSI_NS5_IJNSX_ISF_SB_EENSX_INSA_ILi64EEESB_EEEEESJ_SK_SJ_SK_NS1J_6fusion15FusionCallbacksIS1N_NS1S_17LinearCombinationISJ_fSJ_fLNS_15FloatRoundStyleE2EEESI_S1R_JEEENS4_5SM1004TMEM4LOAD26SM100_TMEM_LOAD_32dp32b64xES1H_NS16_INS17_ILi2ELi4ELi3EEES1A_NSX_INS5_IJS1B_S1P_EEENS5_IJS1P_SB_EEEEEEENS4_39AutoVectorizingCopyWithAssumedAlignmentILi128EEENS4_14SM90_TMA_STOREES26_S28_S28_EEEvvEEEEvNT_6ParamsE --------------------------
	.section	.nv.info._ZN7cutlass13device_kernelINS_4gemm6kernel13GemmUniversalIN4cute5tupleIJiiiiEEENS1_10collective13CollectiveMmaINS1_35MainloopSm100TmaUmmaWarpSpecializedILi3ELi2ELi2ENS5_IJNS4_1CILi1EEENSA_ILi2EEESB_EEEEENS5_IJNSA_ILi128EEENSA_ILi256EEENSA_ILi32EEEEEENS_12float_e4m3_tENS5_IJlSB_lEEESJ_SK_NS4_8TiledMMAINS4_8MMA_AtomIJNS4_10MMA_TraitsINS4_19SM100_MMA_F8F6F4_SSEJSJ_SJ_fSF_SG_NS4_17integral_constantINS4_4UMMA5MajorELSR_0EEESS_NSP_INSQ_7ScaleInELST_0EEESU_EEEEEENS4_6LayoutINS5_IJSB_SB_SB_EEENS5_IJNSA_ILi0EEESZ_SZ_EEEEENS5_IJNS4_10UnderscoreES12_S12_EEEEENS4_23SM90_TMA_LOAD_MULTICASTENS4_14ComposedLayoutINS4_7SwizzleILi1ELi4ELi3EEENS4_18smem_ptr_flag_bitsILi8EEENSX_INS5_IJNSA_ILi8EEESH_EEENS5_IJSH_SB_EEEEEEEvNS4_8identityENS4_13SM90_TMA_LOADES1F_vS1G_EENS_8epilogue10collective18CollectiveEpilogueINS1J_23Sm100TmaWarpSpecializedILi4ELi2ELi64ELb0ELb0EEEJSI_NS5_IJNSX_ISF_SB_EENSX_INSA_ILi64EEESB_EEEEESJ_SK_SJ_SK_NS1J_6fusion15FusionCallbacksIS1N_NS1S_17LinearCombinationISJ_fSJ_fLNS_15FloatRoundStyleE2EEESI_S1R_JEEENS4_5SM1004TMEM4LOAD26SM100_TMEM_LOAD_32dp32b64xES1H_NS16_INS17_ILi2ELi4ELi3EEES1A_NSX_INS5_IJS1B_S1P_EEENS5_IJS1P_SB_EEEEEEENS4_39AutoVectorizingCopyWithAssumedAlignmentILi128EEENS4_14SM90_TMA_STOREES26_S28_S28_EEEvvEEEEvNT_6ParamsE,"",@"SHT_CUDA_INFO"
	.sectionflags	@""
	.align	4


	//----- nvinfo : EIATTR_CUDA_API_VERSION
	.align		4
        /*0000*/ 	.byte	0x04, 0x37
        /*0002*/ 	.short	(.L_32 - .L_31)
.L_31:
        /*0004*/ 	.word	0x00000082


	//----- nvinfo : EIATTR_KPARAM_INFO
	.align		4
.L_32:
        /*0008*/ 	.byte	0x04, 0x17
        /*000a*/ 	.short	(.L_34 - .L_33)
.L_33:
        /*000c*/ 	.word	0x00000000
        /*0010*/ 	.short	0x0000
        /*0012*/ 	.short	0x0000
        /*0014*/ 	.byte	0x00, 0xf0, 0x01, 0x20


	//----- nvinfo : EIATTR_AT_ENTRY_FRAGMENTS
	.align		4
.L_34:
        /*0018*/ 	.byte	0x04, 0x4f
        /*001a*/ 	.short	(.L_36 - .L_35)


	//   ....[0]....
.L_35:
        /*001c*/ 	.word	0x00000006


	//----- nvinfo : EIATTR_RESERVED_SMEM_USED
	.align		4
.L_36:
        /*0020*/ 	.byte	0x01, 0x41
	.zero		2


	//----- nvinfo : EIATTR_SPARSE_MMA_MASK
	.align		4
        /*0024*/ 	.byte	0x03, 0x50
        /*0026*/ 	.short	0x0000


	//----- nvinfo : EIATTR_TCGEN05_1CTA_USED
	.align		4
        /*0028*/ 	.byte	0x01, 0x51
	.zero		2


	//----- nvinfo : EIATTR_MAXREG_COUNT
	.align		4
        /*002c*/ 	.byte	0x03, 0x1b
        /*002e*/ 	.short	0x00ff


	//----- nvinfo : EIATTR_NUM_BARRIERS
	.align		4
        /*0030*/ 	.byte	0x02, 0x4c
        /*0032*/ 	.byte	0x07
	.zero		1


	//----- nvinfo : EIATTR_EXTERNS
	.align		4
        /*0034*/ 	.byte	0x04, 0x0f
        /*0036*/ 	.short	(.L_38 - .L_37)


	//   ....[0]....
	.align		4
.L_37:
        /*0038*/ 	.word	index@(__assertfail)


	//----- nvinfo : EIATTR_MERCURY_ISA_VERSION
	.align		4
.L_38:
        /*003c*/ 	.byte	0x03, 0x5f
        /*003e*/ 	.short	0x0101


	//----- nvinfo : EIATTR_INT_WARP_WIDE_INSTR_OFFSETS
	.align		4
        /*0040*/ 	.byte	0x04, 0x31
        /*0042*/ 	.short	(.L_40 - .L_39)


	//   ....[0]....
.L_39:
        /*0044*/ 	.word	0x00003930


	//   ....[1]....
        /*0048*/ 	.word	0x00003950


	//   ....[2]....
        /*004c*/ 	.word	0x00003980


	//   ....[3]....
        /*0050*/ 	.word	0x00004500


	//   ....[4]....
        /*0054*/ 	.word	0x00004570


	//   ....[5]....
        /*0058*/ 	.word	0x00004640


	//   ....[6]....
        /*005c*/ 	.word	0x000046c0


	//   ....[7]....
        /*0060*/ 	.word	0x000047b0


	//   ....[8]....
        /*0064*/ 	.word	0x00004830


	//   ....[9]....
        /*0068*/ 	.word	0x00004910


	//   ....[10]....
        /*006c*/ 	.word	0x000049c0


	//----- nvinfo : EIATTR_COOP_GROUP_MASK_REGIDS
	.align		4
.L_40:
        /*0070*/ 	.byte	0x04, 0x29
        /*0072*/ 	.short	(.L_42 - .L_41)


	//   ....[0]....
.L_41:
        /*0074*/ 	.word	0xffffffff


	//   ....[1]....
        /*0078*/ 	.word	0xffffffff


	//   ....[2]....
        /*007c*/ 	.word	0xffffffff


	//   ....[3]....
        /*0080*/ 	.word	0xffffffff


	//   ....[4]....
        /*0084*/ 	.word	0xffffffff


	//   ....[5]....
        /*0088*/ 	.word	0xffffffff


	//   ....[6]....
        /*008c*/ 	.word	0xffffffff


	//   ....[7]....
        /*0090*/ 	.word	0xffffffff


	//   ....[8]....
        /*0094*/ 	.word	0xffffffff


	//   ....[9]....
        /*0098*/ 	.word	0xffffffff


	//   ....[10]....
        /*009c*/ 	.word	0xffffffff


	//   ....[11]....
        /*00a0*/ 	.word	0xffffffff


	//   ....[12]....
        /*00a4*/ 	.word	0xffffffff


	//   ....[13]....
        /*00a8*/ 	.word	0xffffffff


	//----- nvinfo : EIATTR_COOP_GROUP_INSTR_OFFSETS
	.align		4
.L_42:
        /*00ac*/ 	.byte	0x04, 0x28
        /*00ae*/ 	.short	(.L_44 - .L_43)


	//   ....[0]....
.L_43:
        /*00b0*/ 	.word	0x00000080


	//   ....[1]....
        /*00b4*/ 	.word	0x000004f0


	//   ....[2]....
        /*00b8*/ 	.word	0x00000680


	//   ....[3]....
        /*00bc*/ 	.word	0x00000820


	//   ....[4]....
        /*00c0*/ 	.word	0x00000920


	//   ....[5]....
        /*00c4*/ 	.word	0x00000a90


	//   ....[6]....
        /*00c8*/ 	.word	0x00000bf0


	//   ....[7]....
        /*00cc*/ 	.word	0x00000da0


	//   ....[8]....
        /*00d0*/ 	.word	0x00001fa0


	//   ....[9]....
        /*00d4*/ 	.word	0x00002df0


	//   ....[10]....
        /*00d8*/ 	.word	0x00003000


	//   ....[11]....
        /*00dc*/ 	.word	0x00003030


	//   ....[12]....
        /*00e0*/ 	.word	0x00003810


	//   ....[13]....
        /*00e4*/ 	.word	0x00003a40


	//----- nvinfo : EIATTR_VRC_CTA_INIT_COUNT
	.align		4
.L_44:
        /*00e8*/ 	.byte	0x02, 0x4a
        /*00ea*/ 	.byte	0x80
	.zero		1


	//----- nvinfo : EIATTR_SYSCALL_OFFSETS
	.align		4
        /*00ec*/ 	.byte	0x04, 0x46
        /*00ee*/ 	.short	(.L_46 - .L_45)


	//   ....[0]....
.L_45:
        /*00f0*/ 	.word	0x00005640


	//   ....[1]....
        /*00f4*/ 	.word	0x00005780


	//   ....[2]....
        /*00f8*/ 	.word	0x00006010


	//   ....[3]....
        /*00fc*/ 	.word	0x00007630


	//   ....[4]....
        /*0100*/ 	.word	0x00008be0


	//   ....[5]....
        /*0104*/ 	.word	0x0000a1b0


	//----- nvinfo : EIATTR_MBARRIER_INSTR_OFFSETS
	.align		4
.L_46:
        /*0108*/ 	.byte	0x04, 0x39
        /*010a*/ 	.short	(.L_48 - .L_47)


	//   ....[0]....
.L_47:
        /*010c*/ 	.word	0x00000610
        /*0110*/ 	.word	0x000000ff
        /*0114*/ 	.word	0x00000000
        /*0118*/ 	.short	0x0100
        /*011a*/ 	.byte	0x04
	.zero		1


	//   ....[1]....
        /*011c*/ 	.word	0x00000620
        /*0120*/ 	.word	0x000000ff
        /*0124*/ 	.word	0x00000018
        /*0128*/ 	.short	0x0100
        /*012a*/ 	.byte	0x04
	.zero		1


	//   ....[2]....
        /*012c*/ 	.word	0x00000630
        /*0130*/ 	.word	0x000000ff
        /*0134*/ 	.word	0x00000008
        /*0138*/ 	.short	0x0100
        /*013a*/ 	.byte	0x04
	.zero		1


	//   ....[3]....
        /*013c*/ 	.word	0x00000640
        /*0140*/ 	.word	0x000000ff
        /*0144*/ 	.word	0x00000020
        /*0148*/ 	.short	0x0100
        /*014a*/ 	.byte	0x04
	.zero		1


	//   ....[4]....
        /*014c*/ 	.word	0x00000650
        /*0150*/ 	.word	0x000000ff
        /*0154*/ 	.word	0x00000010
        /*0158*/ 	.short	0x0100
        /*015a*/ 	.byte	0x04
	.zero		1


	//   ....[5]....
        /*015c*/ 	.word	0x00000660
        /*0160*/ 	.word	0x000000ff
        /*0164*/ 	.word	0x00000028
        /*0168*/ 	.short	0x0100
        /*016a*/ 	.byte	0x04
	.zero		1


	//   ....[6]....
        /*016c*/ 	.word	0x00000790
        /*0170*/ 	.word	0x000000ff
        /*0174*/ 	.word	0x00000030
        /*0178*/ 	.short	0x0100
        /*017a*/ 	.byte	0x04
	.zero		1


	//   ....[7]....
        /*017c*/ 	.word	0x000007a0
        /*0180*/ 	.word	0x000000ff
        /*0184*/ 	.word	0x00000050
        /*0188*/ 	.short	0x0100
        /*018a*/ 	.byte	0x04
	.zero		1


	//   ....[8]....
        /*018c*/ 	.word	0x000007b0
        /*0190*/ 	.word	0x000000ff
        /*0194*/ 	.word	0x00000038
        /*0198*/ 	.short	0x0100
        /*019a*/ 	.byte	0x04
	.zero		1


	//   ....[9]....
        /*019c*/ 	.word	0x000007c0
        /*01a0*/ 	.word	0x000000ff
        /*01a4*/ 	.word	0x00000058
        /*01a8*/ 	.short	0x0100
        /*01aa*/ 	.byte	0x04
	.zero		1


	//   ....[10]....
        /*01ac*/ 	.word	0x000007d0
        /*01b0*/ 	.word	0x000000ff
        /*01b4*/ 	.word	0x00000040
        /*01b8*/ 	.short	0x0100
        /*01ba*/ 	.byte	0x04
	.zero		1


	//   ....[11]....
        /*01bc*/ 	.word	0x000007e0
        /*01c0*/ 	.word	0x000000ff
        /*01c4*/ 	.word	0x00000060
        /*01c8*/ 	.short	0x0100
        /*01ca*/ 	.byte	0x04
	.zero		1


	//   ....[12]....
        /*01cc*/ 	.word	0x000007f0
        /*01d0*/ 	.word	0x000000ff
        /*01d4*/ 	.word	0x00000048
        /*01d8*/ 	.short	0x0100
        /*01da*/ 	.byte	0x04
	.zero		1


	//   ....[13]....
        /*01dc*/ 	.word	0x00000800
        /*01e0*/ 	.word	0x000000ff
        /*01e4*/ 	.word	0x00000068
        /*01e8*/ 	.short	0x0100
        /*01ea*/ 	.byte	0x04
	.zero		1


	//   ....[14]....
        /*01ec*/ 	.word	0x000008f0
        /*01f0*/ 	.word	0x000000ff
        /*01f4*/ 	.word	0x00000070
        /*01f8*/ 	.short	0x0100
        /*01fa*/ 	.byte	0x06
	.zero		1


	//   ....[15]....
        /*01fc*/ 	.word	0x00000900
        /*0200*/ 	.word	0x000000ff
        /*0204*/ 	.word	0x00000078
        /*0208*/ 	.short	0x0100
        /*020a*/ 	.byte	0x06
	.zero		1


	//   ....[16]....
        /*020c*/ 	.word	0x00000a40
        /*0210*/ 	.word	0x000000ff
        /*0214*/ 	.word	0x00000080
        /*0218*/ 	.short	0x0100
        /*021a*/ 	.byte	0x06
	.zero		1


	//   ....[17]....
        /*021c*/ 	.word	0x00000a50
        /*0220*/ 	.word	0x000000ff
        /*0224*/ 	.word	0x00000090
        /*0228*/ 	.short	0x0100
        /*022a*/ 	.byte	0x06
	.zero		1


	//   ....[18]....
        /*022c*/ 	.word	0x00000a60
        /*0230*/ 	.word	0x000000ff
        /*0234*/ 	.word	0x00000088
        /*0238*/ 	.short	0x0100
        /*023a*/ 	.byte	0x06
	.zero		1


	//   ....[19]....
        /*023c*/ 	.word	0x00000a70
        /*0240*/ 	.word	0x000000ff
        /*0244*/ 	.word	0x00000098
        /*0248*/ 	.short	0x0100
        /*024a*/ 	.byte	0x06
	.zero		1


	//   ....[20]....
        /*024c*/ 	.word	0x00000ba0
        /*0250*/ 	.word	0x000000ff
        /*0254*/ 	.word	0x000000a0
        /*0258*/ 	.short	0x0100
        /*025a*/ 	.byte	0x04
	.zero		1


	//   ....[21]....
        /*025c*/ 	.word	0x00000bb0
        /*0260*/ 	.word	0x000000ff
        /*0264*/ 	.word	0x000000b0
        /*0268*/ 	.short	0x0100
        /*026a*/ 	.byte	0x04
	.zero		1


	//   ....[22]....
        /*026c*/ 	.word	0x00000bc0
        /*0270*/ 	.word	0x000000ff
        /*0274*/ 	.word	0x000000a8
        /*0278*/ 	.short	0x0100
        /*027a*/ 	.byte	0x04
	.zero		1


	//   ....[23]....
        /*027c*/ 	.word	0x00000bd0
        /*0280*/ 	.word	0x000000ff
        /*0284*/ 	.word	0x000000b8
        /*0288*/ 	.short	0x0100
        /*028a*/ 	.byte	0x04
	.zero		1


	//   ....[24]....
        /*028c*/ 	.word	0x00000cc0
        /*0290*/ 	.word	0x000000ff
        /*0294*/ 	.word	0x000000c0
        /*0298*/ 	.short	0x0100
        /*029a*/ 	.byte	0x04
	.zero		1


	//   ....[25]....
        /*029c*/ 	.word	0x00000cd0
        /*02a0*/ 	.word	0x000000ff
        /*02a4*/ 	.word	0x000000d0
        /*02a8*/ 	.short	0x0100
        /*02aa*/ 	.byte	0x04
	.zero		1


	//   ....[26]....
        /*02ac*/ 	.word	0x00000ce0
        /*02b0*/ 	.word	0x000000ff
        /*02b4*/ 	.word	0x000000c8
        /*02b8*/ 	.short	0x0100
        /*02ba*/ 	.byte	0x04
	.zero		1


	//   ....[27]....
        /*02bc*/ 	.word	0x00000cf0
        /*02c0*/ 	.word	0x000000ff
        /*02c4*/ 	.word	0x000000d8
        /*02c8*/ 	.short	0x0100
        /*02ca*/ 	.byte	0x04
	.zero		1


	//   ....[28]....
        /*02cc*/ 	.word	0x00001850
        /*02d0*/ 	.word	0x00000000
        /*02d4*/ 	.word	0x000000d0
        /*02d8*/ 	.short	0x010a
        /*02da*/ 	.byte	0xff
	.zero		1


	//   ....[29]....
        /*02dc*/ 	.word	0x00001870
        /*02e0*/ 	.word	0x00000000
        /*02e4*/ 	.word	0x000000c0
        /*02e8*/ 	.short	0x0101
        /*02ea*/ 	.byte	0xff
	.zero		1


	//   ....[30]....
        /*02ec*/ 	.word	0x00001930
        /*02f0*/ 	.word	0x000000ff
        /*02f4*/ 	.word	0x00000018
        /*02f8*/ 	.short	0x010a
        /*02fa*/ 	.byte	0x04
	.zero		1


	//   ....[31]....
        /*02fc*/ 	.word	0x000019b0
        /*0300*/ 	.word	0x000000ff
        /*0304*/ 	.word	0x00000018
        /*0308*/ 	.short	0x010a
        /*030a*/ 	.byte	0x21
	.zero		1


	//   ....[32]....
        /*030c*/ 	.word	0x00001b40
        /*0310*/ 	.word	0x000000ff
        /*0314*/ 	.word	0x00000018
        /*0318*/ 	.short	0x010a
        /*031a*/ 	.byte	0x08
	.zero		1


	//   ....[33]....
        /*031c*/ 	.word	0x00001c60
        /*0320*/ 	.word	0x000000ff
        /*0324*/ 	.word	0x00000078
        /*0328*/ 	.short	0x0101
        /*032a*/ 	.byte	0x07
	.zero		1


	//   ....[34]....
        /*032c*/ 	.word	0x00001c80
        /*0330*/ 	.word	0x000000ff
        /*0334*/ 	.word	0x00000018
        /*0338*/ 	.short	0x010a
        /*033a*/ 	.byte	0x04
	.zero		1


	//   ....[35]....
        /*033c*/ 	.word	0x00001d00
        /*0340*/ 	.word	0x000000ff
        /*0344*/ 	.word	0x00000018
        /*0348*/ 	.short	0x010a
        /*034a*/ 	.byte	0x11
	.zero		1


	//   ....[36]....
        /*034c*/ 	.word	0x00001e90
        /*0350*/ 	.word	0x000000ff
        /*0354*/ 	.word	0x00000018
        /*0358*/ 	.short	0x010a
        /*035a*/ 	.byte	0x06
	.zero		1


	//   ....[37]....
        /*035c*/ 	.word	0x00001fd0
        /*0360*/ 	.word	0x00000003
        /*0364*/ 	.word	0x00000080
        /*0368*/ 	.short	0x010a
        /*036a*/ 	.byte	0xff
	.zero		1


	//   ....[38]....
        /*036c*/ 	.word	0x00002120
        /*0370*/ 	.word	0x00000000
        /*0374*/ 	.word	0x00000000
        /*0378*/ 	.short	0x0101
        /*037a*/ 	.byte	0xff
	.zero		1


	//   ....[39]....
        /*037c*/ 	.word	0x000026d0
        /*0380*/ 	.word	0x000000ff
        /*0384*/ 	.word	0x00000000
        /*0388*/ 	.short	0x010a
        /*038a*/ 	.byte	0x04
	.zero		1


	//   ....[40]....
        /*038c*/ 	.word	0x00002760
        /*0390*/ 	.word	0x000000ff
        /*0394*/ 	.word	0x00000000
        /*0398*/ 	.short	0x010a
        /*039a*/ 	.byte	0x05
	.zero		1


	//   ....[41]....
        /*039c*/ 	.word	0x00002800
        /*03a0*/ 	.word	0x00000000
        /*03a4*/ 	.word	0x00000000
        /*03a8*/ 	.short	0x010a
        /*03aa*/ 	.byte	0xff
	.zero		1


	//   ....[42]....
        /*03ac*/ 	.word	0x00002940
        /*03b0*/ 	.word	0x00000002
        /*03b4*/ 	.word	0x000000c0
        /*03b8*/ 	.short	0x010a
        /*03ba*/ 	.byte	0xff
	.zero		1


	//   ....[43]....
        /*03bc*/ 	.word	0x000029a0
        /*03c0*/ 	.word	0x00000004
        /*03c4*/ 	.word	0x00000000
        /*03c8*/ 	.short	0x0101
        /*03ca*/ 	.byte	0xff
	.zero		1


	//   ....[44]....
        /*03cc*/ 	.word	0x000029c0
        /*03d0*/ 	.word	0x000000ff
        /*03d4*/ 	.word	0x00000090
        /*03d8*/ 	.short	0x010a
        /*03da*/ 	.byte	0x04
	.zero		1


	//   ....[45]....
        /*03dc*/ 	.word	0x00002ae0
        /*03e0*/ 	.word	0x00000002
        /*03e4*/ 	.word	0x00000080
        /*03e8*/ 	.short	0x010a
        /*03ea*/ 	.byte	0xff
	.zero		1


	//   ....[46]....
        /*03ec*/ 	.word	0x00002bf0
        /*03f0*/ 	.word	0x00000002
        /*03f4*/ 	.word	0x00000000
        /*03f8*/ 	.short	0x0101
        /*03fa*/ 	.byte	0xff
	.zero		1


	//   ....[47]....
        /*03fc*/ 	.word	0x00002c80
        /*0400*/ 	.word	0x000000ff
        /*0404*/ 	.word	0x00000090
        /*0408*/ 	.short	0x0106
        /*040a*/ 	.byte	0x04
	.zero		1


	//   ....[48]....
        /*040c*/ 	.word	0x00002ca0
        /*0410*/ 	.word	0x000000ff
        /*0414*/ 	.word	0x00000090
        /*0418*/ 	.short	0x010a
        /*041a*/ 	.byte	0x04
	.zero		1


	//   ....[49]....
        /*041c*/ 	.word	0x00002d30
        /*0420*/ 	.word	0x000000ff
        /*0424*/ 	.word	0x00000090
        /*0428*/ 	.short	0x0106
        /*042a*/ 	.byte	0x07
	.zero		1


	//   ....[50]....
        /*042c*/ 	.word	0x00002d70
        /*0430*/ 	.word	0x00000000
        /*0434*/ 	.word	0x00000090
        /*0438*/ 	.short	0x010a
        /*043a*/ 	.byte	0xff
	.zero		1


	//   ....[51]....
        /*043c*/ 	.word	0x00003270
        /*0440*/ 	.word	0x00000000
        /*0444*/ 	.word	0x00000080
        /*0448*/ 	.short	0x010a
        /*044a*/ 	.byte	0xff
	.zero		1


	//   ....[52]....
        /*044c*/ 	.word	0x00003370
        /*0450*/ 	.word	0x00000003
        /*0454*/ 	.word	0x00000000
        /*0458*/ 	.short	0x0101
        /*045a*/ 	.byte	0xff
	.zero		1


	//   ....[53]....
        /*045c*/ 	.word	0x00003380
        /*0460*/ 	.word	0x000000ff
        /*0464*/ 	.word	0x00000000
        /*0468*/ 	.short	0x010a
        /*046a*/ 	.byte	0x04
	.zero		1


	//   ....[54]....
        /*046c*/ 	.word	0x000033a0
        /*0470*/ 	.word	0x000000ff
        /*0474*/ 	.word	0x000000b0
        /*0478*/ 	.short	0x010a
        /*047a*/ 	.byte	0x12
	.zero		1


	//   ....[55]....
        /*047c*/ 	.word	0x00003480
        /*0480*/ 	.word	0x000000ff
        /*0484*/ 	.word	0x00000000
        /*0488*/ 	.short	0x010a
        /*048a*/ 	.byte	0x06
	.zero		1


	//   ....[56]....
        /*048c*/ 	.word	0x00003580
        /*0490*/ 	.word	0x000000ff
        /*0494*/ 	.word	0x00000000
        /*0498*/ 	.short	0x010a
        /*049a*/ 	.byte	0x04
	.zero		1


	//   ....[57]....
        /*049c*/ 	.word	0x00003760
        /*04a0*/ 	.word	0x000000ff
        /*04a4*/ 	.word	0x00000000
        /*04a8*/ 	.short	0x010a
        /*04aa*/ 	.byte	0x04
	.zero		1


	//   ....[58]....
        /*04ac*/ 	.word	0x000037f0
        /*04b0*/ 	.word	0x000000ff
        /*04b4*/ 	.word	0x00000000
        /*04b8*/ 	.short	0x010a
        /*04ba*/ 	.byte	0x04
	.zero		1


	//   ....[59]....
        /*04bc*/ 	.word	0x00003d00
        /*04c0*/ 	.word	0x0000000c
        /*04c4*/ 	.word	0x00000080
        /*04c8*/ 	.short	0x010a
        /*04ca*/ 	.byte	0xff
	.zero		1


	//   ....[60]....
        /*04cc*/ 	.word	0x00003e70
        /*04d0*/ 	.word	0x00000000
        /*04d4*/ 	.word	0x00000000
        /*04d8*/ 	.short	0x0101
        /*04da*/ 	.byte	0xff
	.zero		1


	//   ....[61]....
        /*04dc*/ 	.word	0x00004300
        /*04e0*/ 	.word	0x000000ff
        /*04e4*/ 	.word	0x00000078
        /*04e8*/ 	.short	0x010a
        /*04ea*/ 	.byte	0x15
	.zero		1


	//   ....[62]....
        /*04ec*/ 	.word	0x00004480
        /*04f0*/ 	.word	0x000000ff
        /*04f4*/ 	.word	0x00000050
        /*04f8*/ 	.short	0x010a
        /*04fa*/ 	.byte	0x15
	.zero		1


	//   ....[63]....
        /*04fc*/ 	.word	0x000045f0
        /*0500*/ 	.word	0x000000ff
        /*0504*/ 	.word	0x00000030
        /*0508*/ 	.short	0x010b
        /*050a*/ 	.byte	0x15
	.zero		1


	//   ....[64]....
        /*050c*/ 	.word	0x00004600
        /*0510*/ 	.word	0x000000ff
        /*0514*/ 	.word	0x00000000
        /*0518*/ 	.short	0x0101
        /*051a*/ 	.byte	0x28
	.zero		1


	//   ....[65]....
        /*051c*/ 	.word	0x00004610
        /*0520*/ 	.word	0x000000ff
        /*0524*/ 	.word	0x00000058
        /*0528*/ 	.short	0x010a
        /*052a*/ 	.byte	0x15
	.zero		1


	//   ....[66]....
        /*052c*/ 	.word	0x00004760
        /*0530*/ 	.word	0x000000ff
        /*0534*/ 	.word	0x00000038
        /*0538*/ 	.short	0x010b
        /*053a*/ 	.byte	0x15
	.zero		1


	//   ....[67]....
        /*053c*/ 	.word	0x00004770
        /*0540*/ 	.word	0x000000ff
        /*0544*/ 	.word	0x00000000
        /*0548*/ 	.short	0x0101
        /*054a*/ 	.byte	0x27
	.zero		1


	//   ....[68]....
        /*054c*/ 	.word	0x00004780
        /*0550*/ 	.word	0x000000ff
        /*0554*/ 	.word	0x00000060
        /*0558*/ 	.short	0x010a
        /*055a*/ 	.byte	0x15
	.zero		1


	//   ....[69]....
        /*055c*/ 	.word	0x000048c0
        /*0560*/ 	.word	0x000000ff
        /*0564*/ 	.word	0x00000040
        /*0568*/ 	.short	0x010b
        /*056a*/ 	.byte	0x15
	.zero		1


	//   ....[70]....
        /*056c*/ 	.word	0x000048d0
        /*0570*/ 	.word	0x000000ff
        /*0574*/ 	.word	0x00000000
        /*0578*/ 	.short	0x0101
        /*057a*/ 	.byte	0x26
	.zero		1


	//   ....[71]....
        /*057c*/ 	.word	0x000048e0
        /*0580*/ 	.word	0x000000ff
        /*0584*/ 	.word	0x00000068
        /*0588*/ 	.short	0x010a
        /*058a*/ 	.byte	0x15
	.zero		1


	//   ....[72]....
        /*058c*/ 	.word	0x00004ad0
        /*0590*/ 	.word	0x000000ff
        /*0594*/ 	.word	0x00000048
        /*0598*/ 	.short	0x010b
        /*059a*/ 	.byte	0x15
	.zero		1


	//   ....[73]....
        /*059c*/ 	.word	0x00004ae0
        /*05a0*/ 	.word	0x000000ff
        /*05a4*/ 	.word	0x00000000
        /*05a8*/ 	.short	0x0101
        /*05aa*/ 	.byte	0x25
	.zero		1


	//   ....[74]....
        /*05ac*/ 	.word	0x00004b10
        /*05b0*/ 	.word	0x000000ff
        /*05b4*/ 	.word	0x00000050
        /*05b8*/ 	.short	0x010a
        /*05ba*/ 	.byte	0x15
	.zero		1


	//   ....[75]....
        /*05bc*/ 	.word	0x00004b30
        /*05c0*/ 	.word	0x000000ff
        /*05c4*/ 	.word	0x00000058
        /*05c8*/ 	.short	0x010a
        /*05ca*/ 	.byte	0x15
	.zero		1


	//   ....[76]....
        /*05cc*/ 	.word	0x00004b50
        /*05d0*/ 	.word	0x000000ff
        /*05d4*/ 	.word	0x00000060
        /*05d8*/ 	.short	0x010a
        /*05da*/ 	.byte	0x15
	.zero		1


	//   ....[77]....
        /*05dc*/ 	.word	0x00004b90
        /*05e0*/ 	.word	0x00000000
        /*05e4*/ 	.word	0x00000068
        /*05e8*/ 	.short	0x010a
        /*05ea*/ 	.byte	0xff
	.zero		1


	//   ....[78]....
        /*05ec*/ 	.word	0x00004ed0
        /*05f0*/ 	.word	0x00000003
        /*05f4*/ 	.word	0x00000080
        /*05f8*/ 	.short	0x010a
        /*05fa*/ 	.byte	0xff
	.zero		1


	//   ....[79]....
        /*05fc*/ 	.word	0x00005050
        /*0600*/ 	.word	0x00000000
        /*0604*/ 	.word	0x00000000
        /*0608*/ 	.short	0x0101
        /*060a*/ 	.byte	0xff
	.zero		1


	//   ....[80]....
        /*060c*/ 	.word	0x00005bb0
        /*0610*/ 	.word	0x00000003
        /*0614*/ 	.word	0x00000030
        /*0618*/ 	.short	0x010a
        /*061a*/ 	.byte	0xff
	.zero		1


	//   ....[81]....
        /*061c*/ 	.word	0x00005bf0
        /*0620*/ 	.word	0x000000b1
        /*0624*/ 	.word	0x000000a0
        /*0628*/ 	.short	0x010a
        /*062a*/ 	.byte	0xff
	.zero		1


	//   ....[82]....
        /*062c*/ 	.word	0x00005d30
        /*0630*/ 	.word	0x00000003
        /*0634*/ 	.word	0x00000030
        /*0638*/ 	.short	0x010a
        /*063a*/ 	.byte	0xff
	.zero		1


	//   ....[83]....
        /*063c*/ 	.word	0x00005e60
        /*0640*/ 	.word	0x00000000
        /*0644*/ 	.word	0x00000000
        /*0648*/ 	.short	0x0101
        /*064a*/ 	.byte	0xff
	.zero		1


	//   ....[84]....
        /*064c*/ 	.word	0x00005ee0
        /*0650*/ 	.word	0x000000b1
        /*0654*/ 	.word	0x000000a0
        /*0658*/ 	.short	0x010a
        /*065a*/ 	.byte	0xff
	.zero		1


	//   ....[85]....
        /*065c*/ 	.word	0x00007290
        /*0660*/ 	.word	0x000000be
        /*0664*/ 	.word	0x00000030
        /*0668*/ 	.short	0x010a
        /*066a*/ 	.byte	0xff
	.zero		1


	//   ....[86]....
        /*066c*/ 	.word	0x00007370
        /*0670*/ 	.word	0x000000be
        /*0674*/ 	.word	0x00000030
        /*0678*/ 	.short	0x010a
        /*067a*/ 	.byte	0xff
	.zero		1


	//   ....[87]....
        /*067c*/ 	.word	0x000074a0
        /*0680*/ 	.word	0x00000000
        /*0684*/ 	.word	0x00000000
        /*0688*/ 	.short	0x0101
        /*068a*/ 	.byte	0xff
	.zero		1


	//   ....[88]....
        /*068c*/ 	.word	0x00008840
        /*0690*/ 	.word	0x00000000
        /*0694*/ 	.word	0x00000030
        /*0698*/ 	.short	0x010a
        /*069a*/ 	.byte	0xff
	.zero		1


	//   ....[89]....
        /*069c*/ 	.word	0x00008920
        /*06a0*/ 	.word	0x00000000
        /*06a4*/ 	.word	0x00000030
        /*06a8*/ 	.short	0x010a
        /*06aa*/ 	.byte	0xff
	.zero		1


	//   ....[90]....
        /*06ac*/ 	.word	0x00008a70
        /*06b0*/ 	.word	0x00000002
        /*06b4*/ 	.word	0x00000000
        /*06b8*/ 	.short	0x0101
        /*06ba*/ 	.byte	0xff
	.zero		1


	//   ....[91]....
        /*06bc*/ 	.word	0x00009e20
        /*06c0*/ 	.word	0x00000000
        /*06c4*/ 	.word	0x00000030
        /*06c8*/ 	.short	0x010a
        /*06ca*/ 	.byte	0xff
	.zero		1


	//   ....[92]....
        /*06cc*/ 	.word	0x00009f00
        /*06d0*/ 	.word	0x00000000
        /*06d4*/ 	.word	0x00000030
        /*06d8*/ 	.short	0x010a
        /*06da*/ 	.byte	0xff
	.zero		1


	//   ....[93]....
        /*06dc*/ 	.word	0x0000a050
        /*06e0*/ 	.word	0x00000002
        /*06e4*/ 	.word	0x00000000
        /*06e8*/ 	.short	0x0101
        /*06ea*/ 	.byte	0xff
	.zero		1


	//   ....[94]....
        /*06ec*/ 	.word	0x0000a650
        /*06f0*/ 	.word	0x000000ff
        /*06f4*/ 	.word	0x00000000
        /*06f8*/ 	.short	0x0101
        /*06fa*/ 	.byte	0x04
	.zero		1


	//   ....[95]....
        /*06fc*/ 	.word	0x0000b4e0
        /*0700*/ 	.word	0x00000000
        /*0704*/ 	.word	0x000000d0
        /*0708*/ 	.short	0x010a
        /*070a*/ 	.byte	0xff
	.zero		1


	//   ....[96]....
        /*070c*/ 	.word	0x0000b540
        /*0710*/ 	.word	0x00000000
        /*0714*/ 	.word	0x00000018
        /*0718*/ 	.short	0x010a
        /*071a*/ 	.byte	0xff
	.zero		1


	//   ....[97]....
        /*071c*/ 	.word	0x0000b5a0
        /*0720*/ 	.word	0x00000000
        /*0724*/ 	.word	0x00000018
        /*0728*/ 	.short	0x010a
        /*072a*/ 	.byte	0xff
	.zero		1


	//   ....[98]....
        /*072c*/ 	.word	0x0000b5f0
        /*0730*/ 	.word	0x00000003
        /*0734*/ 	.word	0x00000080
        /*0738*/ 	.short	0x010a
        /*073a*/ 	.byte	0xff
	.zero		1


	//   ....[99]....
        /*073c*/ 	.word	0x0000b650
        /*0740*/ 	.word	0x00000000
        /*0744*/ 	.word	0x00000000
        /*0748*/ 	.short	0x010a
        /*074a*/ 	.byte	0xff
	.zero		1


	//   ....[100]....
        /*074c*/ 	.word	0x0000b6b0
        /*0750*/ 	.word	0x00000000
        /*0754*/ 	.word	0x00000000
        /*0758*/ 	.short	0x010a
        /*075a*/ 	.byte	0xff
	.zero		1


	//   ....[101]....
        /*075c*/ 	.word	0x0000b700
        /*0760*/ 	.word	0x00000002
        /*0764*/ 	.word	0x000000c0
        /*0768*/ 	.short	0x010a
        /*076a*/ 	.byte	0xff
	.zero		1


	//   ....[102]....
        /*076c*/ 	.word	0x0000b760
        /*0770*/ 	.word	0x00000002
        /*0774*/ 	.word	0x00000090
        /*0778*/ 	.short	0x010a
        /*077a*/ 	.byte	0xff
	.zero		1


	//   ....[103]....
        /*077c*/ 	.word	0x0000b7b0
        /*0780*/ 	.word	0x00000002
        /*0784*/ 	.word	0x00000080
        /*0788*/ 	.short	0x010a
        /*078a*/ 	.byte	0xff
	.zero		1


	//   ....[104]....
        /*078c*/ 	.word	0x0000b810
        /*0790*/ 	.word	0x00000000
        /*0794*/ 	.word	0x00000090
        /*0798*/ 	.short	0x010a
        /*079a*/ 	.byte	0xff
	.zero		1


	//   ....[105]....
        /*079c*/ 	.word	0x0000b860
        /*07a0*/ 	.word	0x00000000
        /*07a4*/ 	.word	0x00000080
        /*07a8*/ 	.short	0x010a
        /*07aa*/ 	.byte	0xff
	.zero		1


	//   ....[106]....
        /*07ac*/ 	.word	0x0000b8c0
        /*07b0*/ 	.word	0x00000003
        /*07b4*/ 	.word	0x000000b0
        /*07b8*/ 	.short	0x010a
        /*07ba*/ 	.byte	0xff
	.zero		1


	//   ....[107]....
        /*07bc*/ 	.word	0x0000b920
        /*07c0*/ 	.word	0x00000000
        /*07c4*/ 	.word	0x00000000
        /*07c8*/ 	.short	0x010a
        /*07ca*/ 	.byte	0xff
	.zero		1


	//   ....[108]....
        /*07cc*/ 	.word	0x0000b980
        /*07d0*/ 	.word	0x00000000
        /*07d4*/ 	.word	0x00000000
        /*07d8*/ 	.short	0x010a
        /*07da*/ 	.byte	0xff
	.zero		1


	//   ....[109]....
        /*07dc*/ 	.word	0x0000b9e0
        /*07e0*/ 	.word	0x00000000
        /*07e4*/ 	.word	0x00000000
        /*07e8*/ 	.short	0x010a
        /*07ea*/ 	.byte	0xff
	.zero		1


	//   ....[110]....
        /*07ec*/ 	.word	0x0000ba30
        /*07f0*/ 	.word	0x0000000c
        /*07f4*/ 	.word	0x00000080
        /*07f8*/ 	.short	0x010a
        /*07fa*/ 	.byte	0xff
	.zero		1


	//   ....[111]....
        /*07fc*/ 	.word	0x0000ba90
        /*0800*/ 	.word	0x00000000
        /*0804*/ 	.word	0x00000078
        /*0808*/ 	.short	0x010a
        /*080a*/ 	.byte	0xff
	.zero		1


	//   ....[112]....
        /*080c*/ 	.word	0x0000baf0
        /*0810*/ 	.word	0x00000000
        /*0814*/ 	.word	0x00000050
        /*0818*/ 	.short	0x010a
        /*081a*/ 	.byte	0xff
	.zero		1


	//   ....[113]....
        /*081c*/ 	.word	0x0000bb50
        /*0820*/ 	.word	0x00000000
        /*0824*/ 	.word	0x00000058
        /*0828*/ 	.short	0x010a
        /*082a*/ 	.byte	0xff
	.zero		1


	//   ....[114]....
        /*082c*/ 	.word	0x0000bbb0
        /*0830*/ 	.word	0x00000000
        /*0834*/ 	.word	0x00000060
        /*0838*/ 	.short	0x010a
        /*083a*/ 	.byte	0xff
	.zero		1


	//   ....[115]....
        /*083c*/ 	.word	0x0000bc10
        /*0840*/ 	.word	0x00000000
        /*0844*/ 	.word	0x00000068
        /*0848*/ 	.short	0x010a
        /*084a*/ 	.byte	0xff
	.zero		1


	//   ....[116]....
        /*084c*/ 	.word	0x0000bc70
        /*0850*/ 	.word	0x00000000
        /*0854*/ 	.word	0x00000050
        /*0858*/ 	.short	0x010a
        /*085a*/ 	.byte	0xff
	.zero		1


	//   ....[117]....
        /*085c*/ 	.word	0x0000bcd0
        /*0860*/ 	.word	0x00000000
        /*0864*/ 	.word	0x00000058
        /*0868*/ 	.short	0x010a
        /*086a*/ 	.byte	0xff
	.zero		1


	//   ....[118]....
        /*086c*/ 	.word	0x0000bd30
        /*0870*/ 	.word	0x00000000
        /*0874*/ 	.word	0x00000060
        /*0878*/ 	.short	0x010a
        /*087a*/ 	.byte	0xff
	.zero		1


	//   ....[119]....
        /*087c*/ 	.word	0x0000bd80
        /*0880*/ 	.word	0x00000003
        /*0884*/ 	.word	0x00000080
        /*0888*/ 	.short	0x010a
        /*088a*/ 	.byte	0xff
	.zero		1


	//   ....[120]....
        /*088c*/ 	.word	0x0000bdd0
        /*0890*/ 	.word	0x00000003
        /*0894*/ 	.word	0x00000030
        /*0898*/ 	.short	0x010a
        /*089a*/ 	.byte	0xff
	.zero		1


	//   ....[121]....
        /*089c*/ 	.word	0x0000be20
        /*08a0*/ 	.word	0x000000b1
        /*08a4*/ 	.word	0x000000a0
        /*08a8*/ 	.short	0x010a
        /*08aa*/ 	.byte	0xff
	.zero		1


	//   ....[122]....
        /*08ac*/ 	.word	0x0000be70
        /*08b0*/ 	.word	0x000000be
        /*08b4*/ 	.word	0x00000030
        /*08b8*/ 	.short	0x010a
        /*08ba*/ 	.byte	0xff
	.zero		1


	//   ....[123]....
        /*08bc*/ 	.word	0x0000bec0
        /*08c0*/ 	.word	0x00000000
        /*08c4*/ 	.word	0x00000030
        /*08c8*/ 	.short	0x010a
        /*08ca*/ 	.byte	0xff
	.zero		1


	//   ....[124]....
        /*08cc*/ 	.word	0x0000bf10
        /*08d0*/ 	.word	0x00000000
        /*08d4*/ 	.word	0x00000030
        /*08d8*/ 	.short	0x010a
        /*08da*/ 	.byte	0xff
	.zero		1


	//----- nvinfo : EIATTR_NUM_MBARRIERS
	.align		4
.L_48:
        /*08dc*/ 	.byte	0x03, 0x38
        /*08de*/ 	.short	0x001c


	//----- nvinfo : EIATTR_EXIT_INSTR_OFFSETS
	.align		4
        /*08e0*/ 	.byte	0x04, 0x1c
        /*08e2*/ 	.short	(.L_50 - .L_49)


	//   ....[0]....
.L_49:
        /*08e4*/ 	.word	0x00002830


	//   ....[1]....
        /*08e8*/ 	.word	0x00002d40


	//   ....[2]....
        /*08ec*/ 	.word	0x00002da0


	//   ....[3]....
        /*08f0*/ 	.word	0x00003a50


	//   ....[4]....
        /*08f4*/ 	.word	0x00004bc0


	//   ....[5]....
        /*08f8*/ 	.word	0x00004c00


	//   ....[6]....
        /*08fc*/ 	.word	0x0000b4d0


	//----- nvinfo : EIATTR_MAX_THREADS
	.align		4
.L_50:
        /*0900*/ 	.byte	0x04, 0x05
        /*0902*/ 	.short	(.L_52 - .L_51)
.L_51:
        /*0904*/ 	.word	0x00000100
        /*0908*/ 	.word	0x00000001
        /*090c*/ 	.word	0x00000001


	//----- nvinfo : EIATTR_CRS_STACK_SIZE
	.align		4
.L_52:
        /*0910*/ 	.byte	0x04, 0x1e
        /*0912*/ 	.short	(.L_54 - .L_53)
.L_53:
        /*0914*/ 	.word	0x00000000


	//----- nvinfo : EIATTR_CBANK_PARAM_SIZE
	.align		4
.L_54:
        /*0918*/ 	.byte	0x03, 0x19
        /*091a*/ 	.short	0x0800


	//----- nvinfo : EIATTR_PARAM_CBANK
	.align		4
        /*091c*/ 	.byte	0x04, 0x0a
        /*091e*/ 	.short	(.L_56 - .L_55)
	.align		4
.L_55:
        /*0920*/ 	.word	index@(.nv.constant0._ZN7cutlass13device_kernelINS_4gemm6kernel13GemmUniversalIN4cute5tupleIJiiiiEEENS1_10collective13CollectiveMmaINS1_35MainloopSm100TmaUmmaWarpSpecializedILi3ELi2ELi2ENS5_IJNS4_1CILi1EEENSA_ILi2EEESB_EEEEENS5_IJNSA_ILi128EEENSA_ILi256EEENSA_ILi32EEEEEENS_12float_e4m3_tENS5_IJlSB_lEEESJ_SK_NS4_8TiledMMAINS4_8MMA_AtomIJNS4_10MMA_TraitsINS4_19SM100_MMA_F8F6F4_SSEJSJ_SJ_fSF_SG_NS4_17integral_constantINS4_4UMMA5MajorELSR_0EEESS_NSP_INSQ_7ScaleInELST_0EEESU_EEEEEENS4_6LayoutINS5_IJSB_SB_SB_EEENS5_IJNSA_ILi0EEESZ_SZ_EEEEENS5_IJNS4_10UnderscoreES12_S12_EEEEENS4_23SM90_TMA_LOAD_MULTICASTENS4_14ComposedLayoutINS4_7SwizzleILi1ELi4ELi3EEENS4_18smem_ptr_flag_bitsILi8EEENSX_INS5_IJNSA_ILi8EEESH_EEENS5_IJSH_SB_EEEEEEEvNS4_8identityENS4_13SM90_TMA_LOADES1F_vS1G_EENS_8epilogue10collective18CollectiveEpilogueINS1J_23Sm100TmaWarpSpecializedILi4ELi2ELi64ELb0ELb0EEEJSI_NS5_IJNSX_ISF_SB_EENSX_INSA_ILi64EEESB_EEEEESJ_SK_SJ_SK_NS1J_6fusion15FusionCallbacksIS1N_NS1S_17LinearCombinationISJ_fSJ_fLNS_15FloatRoundStyleE2EEESI_S1R_JEEENS4_5SM1004TMEM4LOAD26SM100_TMEM_LOAD_32dp32b64xES1H_NS16_INS17_ILi2ELi4ELi3EEES1A_NSX_INS5_IJS1B_S1P_EEENS5_IJS1P_SB_EEEEEEENS4_39AutoVectorizingCopyWithAssumedAlignmentILi128EEENS4_14SM90_TMA_STOREES26_S28_S28_EEEvvEEEEvNT_6ParamsE)
        /*0924*/ 	.short	0x0380
        /*0926*/ 	.short	0x0800


	//----- nvinfo : EIATTR_SW_WAR
	.align		4
.L_56:
        /*0928*/ 	.byte	0x04, 0x36
        /*092a*/ 	.short	(.L_58 - .L_57)
.L_57:
        /*092c*/ 	.word	0x00000008
.L_58:


//--------------------- .nv.callgraph             --------------------------
	.section	.nv.callgraph,"",@"SHT_CUDA_CALLGRAPH"
	.align	4
	.sectionentsize	8
	.align		4
        /*0000*/ 	.word	0x00000000
	.align		4
        /*0004*/ 	.word	0xffffffff
	.align		4
        /*0008*/ 	.word	index@(_ZN7cutlass13device_kernelINS_4gemm6kernel13GemmUniversalIN4cute5tupleIJiiiiEEENS1_10collective13CollectiveMmaINS1_35MainloopSm100TmaUmmaWarpSpecializedILi3ELi2ELi2ENS5_IJNS4_1CILi1EEENSA_ILi2EEESB_EEEEENS5_IJNSA_ILi128EEENSA_ILi256EEENSA_ILi32EEEEEENS_12float_e4m3_tENS5_IJlSB_lEEESJ_SK_NS4_8TiledMMAINS4_8MMA_AtomIJNS4_10MMA_TraitsINS4_19SM100_MMA_F8F6F4_SSEJSJ_SJ_fSF_SG_NS4_17integral_constantINS4_4UMMA5MajorELSR_0EEESS_NSP_INSQ_7ScaleInELST_0EEESU_EEEEEENS4_6LayoutINS5_IJSB_SB_SB_EEENS5_IJNSA_ILi0EEESZ_SZ_EEEEENS5_IJNS4_10UnderscoreES12_S12_EEEEENS4_23SM90_TMA_LOAD_MULTICASTENS4_14ComposedLayoutINS4_7SwizzleILi1ELi4ELi3EEENS4_18smem_ptr_flag_bitsILi8EEENSX_INS5_IJNSA_ILi8EEESH_EEENS5_IJSH_SB_EEEEEEEvNS4_8identityENS4_13SM90_TMA_LOADES1F_vS1G_EENS_8epilogue10collective18CollectiveEpilogueINS1J_23Sm100TmaWarpSpecializedILi4ELi2ELi64ELb0ELb0EEEJSI_NS5_IJNSX_ISF_SB_EENSX_INSA_ILi64EEESB_EEEEESJ_SK_SJ_SK_NS1J_6fusion15FusionCallbacksIS1N_NS1S_17LinearCombinationISJ_fSJ_fLNS_15FloatRoundStyleE2EEESI_S1R_JEEENS4_5SM1004TMEM4LOAD26SM100_TMEM_LOAD_32dp32b64xES1H_NS16_INS17_ILi2ELi4ELi3EEES1A_NSX_INS5_IJS1B_S1P_EEENS5_IJS1P_SB_EEEEEEENS4_39AutoVectorizingCopyWithAssumedAlignmentILi128EEENS4_14SM90_TMA_STOREES26_S28_S28_EEEvvEEEEvNT_6ParamsE)
	.align		4
        /*000c*/ 	.word	index@(__assertfail)
	.align		4
        /*0010*/ 	.word	0x00000000
	.align		4
        /*0014*/ 	.word	0xfffffffe
	.align		4
        /*0018*/ 	.word	0x00000000
	.align		4
        /*001c*/ 	.word	0xfffffffd
	.align		4
        /*0020*/ 	.word	0x00000000
	.align		4
        /*0024*/ 	.word	0xfffffffc


//--------------------- .nv.constant4             --------------------------
	.section	.nv.constant4,"a",@progbits
	.align	8
	.align		8
.nv.constant4:
        /*0000*/ 	.dword	__assertfail
	.align		8
        /*0008*/ 	.dword	__unnamed_1
	.align		8
        /*0010*/ 	.dword	__unnamed_2
	.align		8
        /*0018*/ 	.dword	__unnamed_3
	.align		8
        /*0020*/ 	.dword	_ZN39_INTERNAL_16f256cb_4_k_cu_09e4ee81_75734cuda3std3__45__cpo5beginE
	.align		8
        /*0028*/ 	.dword	_ZN39_INTERNAL_16f256cb_4_k_cu_09e4ee81_75734cuda3std3__45__cpo3endE
	.align		8
        /*0030*/ 	.dword	_ZN39_INTERNAL_16f256cb_4_k_cu_09e4ee81_75734cuda3std3__45__cpo6cbeginE
	.align		8
        /*0038*/ 	.dword	_ZN39_INTERNAL_16f256cb_4_k_cu_09e4ee81_75734cuda3std3__45__cpo4cendE
	.align		8
        /*0040*/ 	.dword	_ZN39_INTERNAL_16f256cb_4_k_cu_09e4ee81_75734cuda3std3__441_GLOBAL__N__16f256cb_4_k_cu_09e4ee81_75736ignoreE
	.align		8
        /*0048*/ 	.dword	_ZN39_INTERNAL_16f256cb_4_k_cu_09e4ee81_75734cuda3std3__419piecewise_constructE
	.align		8
        /*0050*/ 	.dword	_ZN39_INTERNAL_16f256cb_4_k_cu_09e4ee81_75734cuda3std3__48in_placeE
	.align		8
        /*0058*/ 	.dword	_ZN39_INTERNAL_16f256cb_4_k_cu_09e4ee81_75734cuda3std6ranges3__45__cpo4swapE
	.align		8
        /*0060*/ 	.dword	_ZN39_INTERNAL_16f256cb_4_k_cu_09e4ee81_75734cuda3std6ranges3__45__cpo9iter_moveE
	.align		8
        /*0068*/ 	.dword	_ZN39_INTERNAL_16f256cb_4_k_cu_09e4ee81_75734cute7productE
	.align		8
        /*0070*/ 	.dword	_ZN39_INTERNAL_16f256cb_4_k_cu_09e4ee81_75734cute1_E
	.align		8
        /*0078*/ 	.dword	$str$25
	.align		8
        /*0080*/ 	.dword	$str$26
	.align		8
        /*0088*/ 	.dword	$str$27
	.align		8
        /*0090*/ 	.dword	$str$28


//--------------------- .text._ZN7cutlass13device_kernelINS_4gemm6kernel13GemmUniversalIN4cute5tupleIJiiiiEEENS1_10collective13CollectiveMmaINS1_35MainloopSm100TmaUmmaWarpSpecializedILi3ELi2ELi2ENS5_IJNS4_1CILi1EEENSA_ILi2EEESB_EEEEENS5_IJNSA_ILi128EEENSA_ILi256EEENSA_ILi32EEEEEENS_12float_e4m3_tENS5_IJlSB_lEEESJ_SK_NS4_8TiledMMAINS4_8MMA_AtomIJNS4_10MMA_TraitsINS4_19SM100_MMA_F8F6F4_SSEJSJ_SJ_fSF_SG_NS4_17integral_constantINS4_4UMMA5MajorELSR_0EEESS_NSP_INSQ_7ScaleInELST_0EEESU_EEEEEENS4_6LayoutINS5_IJSB_SB_SB_EEENS5_IJNSA_ILi0EEESZ_SZ_EEEEENS5_IJNS4_10UnderscoreES12_S12_EEEEENS4_23SM90_TMA_LOAD_MULTICASTENS4_14ComposedLayoutINS4_7SwizzleILi1ELi4ELi3EEENS4_18smem_ptr_flag_bitsILi8EEENSX_INS5_IJNSA_ILi8EEESH_EEENS5_IJSH_SB_EEEEEEEvNS4_8identityENS4_13SM90_TMA_LOADES1F_vS1G_EENS_8epilogue10collective18CollectiveEpilogueINS1J_23Sm100TmaWarpSpecializedILi4ELi2ELi64ELb0ELb0EEEJSI_NS5_IJNSX_ISF_SB_EENSX_INSA_ILi64EEESB_EEEEESJ_SK_SJ_SK_NS1J_6fusion15FusionCallbacksIS1N_NS1S_17LinearCombinationISJ_fSJ_fLNS_15FloatRoundStyleE2EEESI_S1R_JEEENS4_5SM1004TMEM4LOAD26SM100_TMEM_LOAD_32dp32b64xES1H_NS16_INS17_ILi2ELi4ELi3EEES1A_NSX_INS5_IJS1B_S1P_EEENS5_IJS1P_SB_EEEEEEENS4_39AutoVectorizingCopyWithAssumedAlignmentILi128EEENS4_14SM90_TMA_STOREES26_S28_S28_EEEvvEEEEvNT_6ParamsE --------------------------
	.section	.text._ZN7cutlass13device_kernelINS_4gemm6kernel13GemmUniversalIN4cute5tupleIJiiiiEEENS1_10collective13CollectiveMmaINS1_35MainloopSm100TmaUmmaWarpSpecializedILi3ELi2ELi2ENS5_IJNS4_1CILi1EEENSA_ILi2EEESB_EEEEENS5_IJNSA_ILi128EEENSA_ILi256EEENSA_ILi32EEEEEENS_12float_e4m3_tENS5_IJlSB_lEEESJ_SK_NS4_8TiledMMAINS4_8MMA_AtomIJNS4_10MMA_TraitsINS4_19SM100_MMA_F8F6F4_SSEJSJ_SJ_fSF_SG_NS4_17integral_constantINS4_4UMMA5MajorELSR_0EEESS_NSP_INSQ_7ScaleInELST_0EEESU_EEEEEENS4_6LayoutINS5_IJSB_SB_SB_EEENS5_IJNSA_ILi0EEESZ_SZ_EEEEENS5_IJNS4_10UnderscoreES12_S12_EEEEENS4_23SM90_TMA_LOAD_MULTICASTENS4_14ComposedLayoutINS4_7SwizzleILi1ELi4ELi3EEENS4_18smem_ptr_flag_bitsILi8EEENSX_INS5_IJNSA_ILi8EEESH_EEENS5_IJSH_SB_EEEEEEEvNS4_8identityENS4_13SM90_TMA_LOADES1F_vS1G_EENS_8epilogue10collective18CollectiveEpilogueINS1J_23Sm100TmaWarpSpecializedILi4ELi2ELi64ELb0ELb0EEEJSI_NS5_IJNSX_ISF_SB_EENSX_INSA_ILi64EEESB_EEEEESJ_SK_SJ_SK_NS1J_6fusion15FusionCallbacksIS1N_NS1S_17LinearCombinationISJ_fSJ_fLNS_15FloatRoundStyleE2EEESI_S1R_JEEENS4_5SM1004TMEM4LOAD26SM100_TMEM_LOAD_32dp32b64xES1H_NS16_INS17_ILi2ELi4ELi3EEES1A_NSX_INS5_IJS1B_S1P_EEENS5_IJS1P_SB_EEEEEEENS4_39AutoVectorizingCopyWithAssumedAlignmentILi128EEENS4_14SM90_TMA_STOREES26_S28_S28_EEEvvEEEEvNT_6ParamsE,"ax",@progbits
	.align	128
.text._ZN7cutlass13device_kernelINS_4gemm6kernel13GemmUniversalIN4cute5tupleIJiiiiEEENS1_10collective13CollectiveMmaINS1_35MainloopSm100TmaUmmaWarpSpecializedILi3ELi2ELi2ENS5_IJNS4_1CILi1EEENSA_ILi2EEESB_EEEEENS5_IJNSA_ILi128EEENSA_ILi256EEENSA_ILi32EEEEEENS_12float_e4m3_tENS5_IJlSB_lEEESJ_SK_NS4_8TiledMMAINS4_8MMA_AtomIJNS4_10MMA_TraitsINS4_19SM100_MMA_F8F6F4_SSEJSJ_SJ_fSF_SG_NS4_17integral_constantINS4_4UMMA5MajorELSR_0EEESS_NSP_INSQ_7ScaleInELST_0EEESU_EEEEEENS4_6LayoutINS5_IJSB_SB_SB_EEENS5_IJNSA_ILi0EEESZ_SZ_EEEEENS5_IJNS4_10UnderscoreES12_S12_EEEEENS4_23SM90_TMA_LOAD_MULTICASTENS4_14ComposedLayoutINS4_7SwizzleILi1ELi4ELi3EEENS4_18smem_ptr_flag_bitsILi8EEENSX_INS5_IJNSA_ILi8EEESH_EEENS5_IJSH_SB_EEEEEEEvNS4_8identityENS4_13SM90_TMA_LOADES1F_vS1G_EENS_8epilogue10collective18CollectiveEpilogueINS1J_23Sm100TmaWarpSpecializedILi4ELi2ELi64ELb0ELb0EEEJSI_NS5_IJNSX_ISF_SB_EENSX_INSA_ILi64EEESB_EEEEESJ_SK_SJ_SK_NS1J_6fusion15FusionCallbacksIS1N_NS1S_17LinearCombinationISJ_fSJ_fLNS_15FloatRoundStyleE2EEESI_S1R_JEEENS4_5SM1004TMEM4LOAD26SM100_TMEM_LOAD_32dp32b64xES1H_NS16_INS17_ILi2ELi4ELi3EEES1A_NSX_INS5_IJS1B_S1P_EEENS5_IJS1P_SB_EEEEEEENS4_39AutoVectorizingCopyWithAssumedAlignmentILi128EEENS4_14SM90_TMA_STOREES26_S28_S28_EEEvvEEEEvNT_6ParamsE:
        .type           _ZN7cutlass13device_kernelINS_4gemm6kernel13GemmUniversalIN4cute5tupleIJiiiiEEENS1_10collective13CollectiveMmaINS1_35MainloopSm100TmaUmmaWarpSpecializedILi3ELi2ELi2ENS5_IJNS4_1CILi1EEENSA_ILi2EEESB_EEEEENS5_IJNSA_ILi128EEENSA_ILi256EEENSA_ILi32EEEEEENS_12float_e4m3_tENS5_IJlSB_lEEESJ_SK_NS4_8TiledMMAINS4_8MMA_AtomIJNS4_10MMA_TraitsINS4_19SM100_MMA_F8F6F4_SSEJSJ_SJ_fSF_SG_NS4_17integral_constantINS4_4UMMA5MajorELSR_0EEESS_NSP_INSQ_7ScaleInELST_0EEESU_EEEEEENS4_6LayoutINS5_IJSB_SB_SB_EEENS5_IJNSA_ILi0EEESZ_SZ_EEEEENS5_IJNS4_10UnderscoreES12_S12_EEEEENS4_23SM90_TMA_LOAD_MULTICASTENS4_14ComposedLayoutINS4_7SwizzleILi1ELi4ELi3EEENS4_18smem_ptr_flag_bitsILi8EEENSX_INS5_IJNSA_ILi8EEESH_EEENS5_IJSH_SB_EEEEEEEvNS4_8identityENS4_13SM90_TMA_LOADES1F_vS1G_EENS_8epilogue10collective18CollectiveEpilogueINS1J_23Sm100TmaWarpSpecializedILi4ELi2ELi64ELb0ELb0EEEJSI_NS5_IJNSX_ISF_SB_EENSX_INSA_ILi64EEESB_EEEEESJ_SK_SJ_SK_NS1J_6fusion15FusionCallbacksIS1N_NS1S_17LinearCombinationISJ_fSJ_fLNS_15FloatRoundStyleE2EEESI_S1R_JEEENS4_5SM1004TMEM4LOAD26SM100_TMEM_LOAD_32dp32b64xES1H_NS16_INS17_ILi2ELi4ELi3EEES1A_NSX_INS5_IJS1B_S1P_EEENS5_IJS1P_SB_EEEEEEENS4_39AutoVectorizingCopyWithAssumedAlignmentILi128EEENS4_14SM90_TMA_STOREES26_S28_S28_EEEvvEEEEvNT_6ParamsE,@function
        .size           _ZN7cutlass13device_kernelINS_4gemm6kernel13GemmUniversalIN4cute5tupleIJiiiiEEENS1_10collective13CollectiveMmaINS1_35MainloopSm100TmaUmmaWarpSpecializedILi3ELi2ELi2ENS5_IJNS4_1CILi1EEENSA_ILi2EEESB_EEEEENS5_IJNSA_ILi128EEENSA_ILi256EEENSA_ILi32EEEEEENS_12float_e4m3_tENS5_IJlSB_lEEESJ_SK_NS4_8TiledMMAINS4_8MMA_AtomIJNS4_10MMA_TraitsINS4_19SM100_MMA_F8F6F4_SSEJSJ_SJ_fSF_SG_NS4_17integral_constantINS4_4UMMA5MajorELSR_0EEESS_NSP_INSQ_7ScaleInELST_0EEESU_EEEEEENS4_6LayoutINS5_IJSB_SB_SB_EEENS5_IJNSA_ILi0EEESZ_SZ_EEEEENS5_IJNS4_10UnderscoreES12_S12_EEEEENS4_23SM90_TMA_LOAD_MULTICASTENS4_14ComposedLayoutINS4_7SwizzleILi1ELi4ELi3EEENS4_18smem_ptr_flag_bitsILi8EEENSX_INS5_IJNSA_ILi8EEESH_EEENS5_IJSH_SB_EEEEEEEvNS4_8identityENS4_13SM90_TMA_LOADES1F_vS1G_EENS_8epilogue10collective18CollectiveEpilogueINS1J_23Sm100TmaWarpSpecializedILi4ELi2ELi64ELb0ELb0EEEJSI_NS5_IJNSX_ISF_SB_EENSX_INSA_ILi64EEESB_EEEEESJ_SK_SJ_SK_NS1J_6fusion15FusionCallbacksIS1N_NS1S_17LinearCombinationISJ_fSJ_fLNS_15FloatRoundStyleE2EEESI_S1R_JEEENS4_5SM1004TMEM4LOAD26SM100_TMEM_LOAD_32dp32b64xES1H_NS16_INS17_ILi2ELi4ELi3EEES1A_NSX_INS5_IJS1B_S1P_EEENS5_IJS1P_SB_EEEEEEENS4_39AutoVectorizingCopyWithAssumedAlignmentILi128EEENS4_14SM90_TMA_STOREES26_S28_S28_EEEvvEEEEvNT_6ParamsE,(.L_x_171 - _ZN7cutlass13device_kernelINS_4gemm6kernel13GemmUniversalIN4cute5tupleIJiiiiEEENS1_10collective13CollectiveMmaINS1_35MainloopSm100TmaUmmaWarpSpecializedILi3ELi2ELi2ENS5_IJNS4_1CILi1EEENSA_ILi2EEESB_EEEEENS5_IJNSA_ILi128EEENSA_ILi256EEENSA_ILi32EEEEEENS_12float_e4m3_tENS5_IJlSB_lEEESJ_SK_NS4_8TiledMMAINS4_8MMA_AtomIJNS4_10MMA_TraitsINS4_19SM100_MMA_F8F6F4_SSEJSJ_SJ_fSF_SG_NS4_17integral_constantINS4_4UMMA5MajorELSR_0EEESS_NSP_INSQ_7ScaleInELST_0EEESU_EEEEEENS4_6LayoutINS5_IJSB_SB_SB_EEENS5_IJNSA_ILi0EEESZ_SZ_EEEEENS5_IJNS4_10UnderscoreES12_S12_EEEEENS4_23SM90_TMA_LOAD_MULTICASTENS4_14ComposedLayoutINS4_7SwizzleILi1ELi4ELi3EEENS4_18smem_ptr_flag_bitsILi8EEENSX_INS5_IJNSA_ILi8EEESH_EEENS5_IJSH_SB_EEEEEEEvNS4_8identityENS4_13SM90_TMA_LOADES1F_vS1G_EENS_8epilogue10collective18CollectiveEpilogueINS1J_23Sm100TmaWarpSpecializedILi4ELi2ELi64ELb0ELb0EEEJSI_NS5_IJNSX_ISF_SB_EENSX_INSA_ILi64EEESB_EEEEESJ_SK_SJ_SK_NS1J_6fusion15FusionCallbacksIS1N_NS1S_17LinearCombinationISJ_fSJ_fLNS_15FloatRoundStyleE2EEESI_S1R_JEEENS4_5SM1004TMEM4LOAD26SM100_TMEM_LOAD_32dp32b64xES1H_NS16_INS17_ILi2ELi4ELi3EEES1A_NSX_INS5_IJS1B_S1P_EEENS5_IJS1P_SB_EEEEEEENS4_39AutoVectorizingCopyWithAssumedAlignmentILi128EEENS4_14SM90_TMA_STOREES26_S28_S28_EEEvvEEEEvNT_6ParamsE)
        .other          _ZN7cutlass13device_kernelINS_4gemm6kernel13GemmUniversalIN4cute5tupleIJiiiiEEENS1_10collective13CollectiveMmaINS1_35MainloopSm100TmaUmmaWarpSpecializedILi3ELi2ELi2ENS5_IJNS4_1CILi1EEENSA_ILi2EEESB_EEEEENS5_IJNSA_ILi128EEENSA_ILi256EEENSA_ILi32EEEEEENS_12float_e4m3_tENS5_IJlSB_lEEESJ_SK_NS4_8TiledMMAINS4_8MMA_AtomIJNS4_10MMA_TraitsINS4_19SM100_MMA_F8F6F4_SSEJSJ_SJ_fSF_SG_NS4_17integral_constantINS4_4UMMA5MajorELSR_0EEESS_NSP_INSQ_7ScaleInELST_0EEESU_EEEEEENS4_6LayoutINS5_IJSB_SB_SB_EEENS5_IJNSA_ILi0EEESZ_SZ_EEEEENS5_IJNS4_10UnderscoreES12_S12_EEEEENS4_23SM90_TMA_LOAD_MULTICASTENS4_14ComposedLayoutINS4_7SwizzleILi1ELi4ELi3EEENS4_18smem_ptr_flag_bitsILi8EEENSX_INS5_IJNSA_ILi8EEESH_EEENS5_IJSH_SB_EEEEEEEvNS4_8identityENS4_13SM90_TMA_LOADES1F_vS1G_EENS_8epilogue10collective18CollectiveEpilogueINS1J_23Sm100TmaWarpSpecializedILi4ELi2ELi64ELb0ELb0EEEJSI_NS5_IJNSX_ISF_SB_EENSX_INSA_ILi64EEESB_EEEEESJ_SK_SJ_SK_NS1J_6fusion15FusionCallbacksIS1N_NS1S_17LinearCombinationISJ_fSJ_fLNS_15FloatRoundStyleE2EEESI_S1R_JEEENS4_5SM1004TMEM4LOAD26SM100_TMEM_LOAD_32dp32b64xES1H_NS16_INS17_ILi2ELi4ELi3EEES1A_NSX_INS5_IJS1B_S1P_EEENS5_IJS1P_SB_EEEEEEENS4_39AutoVectorizingCopyWithAssumedAlignmentILi128EEENS4_14SM90_TMA_STOREES26_S28_S28_EEEvvEEEEvNT_6ParamsE,@"STO_CUDA_ENTRY STV_DEFAULT"
_ZN7cutlass13device_kernelINS_4gemm6kernel13GemmUniversalIN4cute5tupleIJiiiiEEENS1_10collective13CollectiveMmaINS1_35MainloopSm100TmaUmmaWarpSpecializedILi3ELi2ELi2ENS5_IJNS4_1CILi1EEENSA_ILi2EEESB_EEEEENS5_IJNSA_ILi128EEENSA_ILi256EEENSA_ILi32EEEEEENS_12float_e4m3_tENS5_IJlSB_lEEESJ_SK_NS4_8TiledMMAINS4_8MMA_AtomIJNS4_10MMA_TraitsINS4_19SM100_MMA_F8F6F4_SSEJSJ_SJ_fSF_SG_NS4_17integral_constantINS4_4UMMA5MajorELSR_0EEESS_NSP_INSQ_7ScaleInELST_0EEESU_EEEEEENS4_6LayoutINS5_IJSB_SB_SB_EEENS5_IJNSA_ILi0EEESZ_SZ_EEEEENS5_IJNS4_10UnderscoreES12_S12_EEEEENS4_23SM90_TMA_LOAD_MULTICASTENS4_14ComposedLayoutINS4_7SwizzleILi1ELi4ELi3EEENS4_18smem_ptr_flag_bitsILi8EEENSX_INS5_IJNSA_ILi8EEESH_EEENS5_IJSH_SB_EEEEEEEvNS4_8identityENS4_13SM90_TMA_LOADES1F_vS1G_EENS_8epilogue10collective18CollectiveEpilogueINS1J_23Sm100TmaWarpSpecializedILi4ELi2ELi64ELb0ELb0EEEJSI_NS5_IJNSX_ISF_SB_EENSX_INSA_ILi64EEESB_EEEEESJ_SK_SJ_SK_NS1J_6fusion15FusionCallbacksIS1N_NS1S_17LinearCombinationISJ_fSJ_fLNS_15FloatRoundStyleE2EEESI_S1R_JEEENS4_5SM1004TMEM4LOAD26SM100_TMEM_LOAD_32dp32b64xES1H_NS16_INS17_ILi2ELi4ELi3EEES1A_NSX_INS5_IJS1B_S1P_EEENS5_IJS1P_SB_EEEEEEENS4_39AutoVectorizingCopyWithAssumedAlignmentILi128EEENS4_14SM90_TMA_STOREES26_S28_S28_EEEvvEEEEvNT_6ParamsE:
[----:B------:R-:W1:Y:S01]  /*0000*/  LDC R1, c[0x0][0x37c] ;  /* 0x0000df00ff017b82 */ /* 0x000e620000000800 */
[----:B------:R-:W2:Y:S01]  /*0010*/  S2R R170, SR_TID.X ;  /* 0x0000000000aa7919 */ /* 0x000ea20000002100 */
[----:B------:R-:W3:Y:S01]  /*0020*/  LDCU.64 UR8, c[0x0][0x890] ;  /* 0x00011200ff0877ac */ /* 0x000ee20008000a00 */
[----:B------:R-:W-:Y:S02]  /*0030*/  PRMT R158, RZ, 0x7610, R158 ;  /* 0x00007610ff9e7816 */ /* 0x000fe4000000009e */
[----:B------:R-:W-:Y:S01]  /*0040*/  ELECT P3, URZ, PT ;  /* 0x0000000000ff782f */ /* 0x000fe20003860000 */
[----:B---3--:R-:W-:-:S04]  /*0050*/  UISETP.NE.U32.AND UP0, UPT, UR8, URZ, UPT ;  /* 0x000000ff0800728c */ /* 0x008fc8000bf05070 */
[----:B------:R-:W-:Y:S01]  /*0060*/  UISETP.NE.AND.EX UP0, UPT, UR9, URZ, UPT, UP0 ;  /* 0x000000ff0900728c */ /* 0x000fe2000bf05300 */
[----:B--2---:R-:W-:-:S05]  /*0070*/  SHF.R.U32.HI R159, RZ, 0x5, R170 ;  /* 0x00000005ff9f7819 */ /* 0x004fca00000116aa */
[----:B------:R-:W2:Y:S02]  /*0080*/  SHFL.IDX PT, R0, R159, RZ, 0x1f ;  /* 0x00001fff9f007589 */ /* 0x000ea400000e0000 */
[----:B--2---:R-:W-:Y:S01]  /*0090*/  R2UR UR17, R0 ;  /* 0x00000000001172ca */ /* 0x004fe200000e0000 */
[----:B-1----:R-:W-:-:S14]  /*00a0*/  BRA.U UP0, `(.L_x_0) ;  /* 0x0000000100307547 */ /* 0x002fdc000b800000 */
[----:B------:R-:W1:Y:S02]  /*00b0*/  LDCU.64 UR4, c[0x0][0x888] ;  /* 0x00011100ff0477ac */ /* 0x000e640008000a00 */
[----:B-1----:R-:W-:-:S04]  /*00c0*/  UISETP.NE.U32.AND UP0, UPT, UR4, URZ, UPT ;  /* 0x000000ff0400728c */ /* 0x002fc8000bf05070 */
[----:B------:R-:W-:-:S09]  /*00d0*/  UISETP.NE.AND.EX UP0, UPT, UR5, URZ, UPT, UP0 ;  /* 0x000000ff0500728c */ /* 0x000fd2000bf05300 */
[----:B------:R-:W-:Y:S05]  /*00e0*/  BRA.U !UP0, `(.L_x_1) ;  /* 0x0000000108147547 */ /* 0x000fea000b800000 */
[----:B------:R-:W1:Y:S01]  /*00f0*/  LDC.64 R2, c[0x0][0x888] ;  /* 0x00022200ff027b82 */ /* 0x000e620000000a00 */
[----:B------:R-:W1:Y:S02]  /*0100*/  LDCU.64 UR4, c[0x0][0x358] ;  /* 0x00006b00ff0477ac */ /* 0x000e640008000a00 */
[----:B-1----:R1:W5:Y:S01]  /*0110*/  LDG.E R73, desc[UR4][R2.64] ;  /* 0x0000000402497981 */ /* 0x002362000c1e1900 */
[----:B------:R-:W-:Y:S01]  /*0120*/  HFMA2 R158, -RZ, RZ, 0, 5.9604644775390625e-08 ;  /* 0x00000001ff9e7431 */ /* 0x000fe200000001ff */
[----:B------:R-:W-:Y:S05]  /*0130*/  BRA `(.L_x_0) ;  /* 0x00000000000c7947 */ /* 0x000fea0003800000 */
.L_x_1:
[----:B------:R-:W1:Y:S01]  /*0140*/  LDCU UR4, c[0x0][0x880] ;  /* 0x00011000ff0477ac */ /* 0x000e620008000800 */
[----:B------:R-:W-:Y:S01]  /*0150*/  HFMA2 R158, -RZ, RZ, 0, 5.9604644775390625e-08 ;  /* 0x00000001ff9e7431 */ /* 0x000fe200000001ff */
[----:B-1----:R-:W-:-:S07]  /*0160*/  MOV R73, UR4 ;  /* 0x0000000400497c02 */ /* 0x002fce0008000f00 */
.L_x_0:
[----:B------:R-:W2:Y:S02]  /*0170*/  LDCU.64 UR4, c[0x0][0x8b0] ;  /* 0x00011600ff0477ac */ /* 0x000ea40008000a00 */
[----:B--2---:R-:W-:-:S04]  /*0180*/  UISETP.NE.U32.AND UP0, UPT, UR4, URZ, UPT ;  /* 0x000000ff0400728c */ /* 0x004fc8000bf05070 */
[----:B------:R-:W-:-:S09]  /*0190*/  UISETP.NE.AND.EX UP0, UPT, UR5, URZ, UPT, UP0 ;  /* 0x000000ff0500728c */ /* 0x000fd2000bf05300 */
[----:B------:R-:W-:Y:S05]  /*01a0*/  BRA.U UP0, `(.L_x_2) ;  /* 0x0000000100287547 */ /* 0x000fea000b800000 */
[----:B------:R-:W2:Y:S02]  /*01b0*/  LDCU.64 UR4, c[0x0][0x8a8] ;  /* 0x00011500ff0477ac */ /* 0x000ea40008000a00 */
[----:B--2---:R-:W-:-:S04]  /*01c0*/  UISETP.NE.U32.AND UP0, UPT, UR4, URZ, UPT ;  /* 0x000000ff0400728c */ /* 0x004fc8000bf05070 */
[----:B------:R-:W-:-:S09]  /*01d0*/  UISETP.NE.AND.EX UP0, UPT, UR5, URZ, UPT, UP0 ;  /* 0x000000ff0500728c */ /* 0x000fd2000bf05300 */
[----:B------:R-:W-:Y:S05]  /*01e0*/  BRA.U !UP0, `(.L_x_3) ;  /* 0x0000000108107547 */ /* 0x000fea000b800000 */
[----:B------:R-:W2:Y:S01]  /*01f0*/  LDC.64 R70, c[0x0][0x8a8] ;  /* 0x00022a00ff467b82 */ /* 0x000ea20000000a00 */
[----:B------:R-:W2:Y:S02]  /*0200*/  LDCU.64 UR4, c[0x0][0x358] ;  /* 0x00006b00ff0477ac */ /* 0x000ea40008000a00 */
[----:B--2---:R2:W5:Y:S01]  /*0210*/  LDG.E R70, desc[UR4][R70.64] ;  /* 0x0000000446467981 */ /* 0x004562000c1e1900 */
[----:B------:R-:W-:Y:S05]  /*0220*/  BRA `(.L_x_2) ;  /* 0x0000000000087947 */ /* 0x000fea0003800000 */
.L_x_3:
[----:B------:R-:W2:Y:S02]  /*0230*/  LDCU UR4, c[0x0][0x8a0] ;  /* 0x00011400ff0477ac */ /* 0x000ea40008000800 */
[----:B--2---:R-:W-:Y:S02]  /*0240*/  MOV R70, UR4 ;  /* 0x0000000400467c02 */ /* 0x004fe40008000f00 */
.L_x_2:
[----:B------:R-:W-:Y:S01]  /*0250*/  IMAD.U32 R0, RZ, RZ, UR17 ;  /* 0x00000011ff007e24 */ /* 0x000fe2000f8e00ff */
[----:B------:R-:W-:Y:S04]  /*0260*/  BSSY.RECONVERGENT B0, `(.L_x_4) ;  /* 0x000000c000007945 */ /* 0x000fe80003800200 */
[C---:B------:R-:W-:Y:S02]  /*0270*/  ISETP.NE.OR P1, PT, R0.reuse, 0x1, !P3 ;  /* 0x000000010000780c */ /* 0x040fe40005f25670 */
[----:B------:R-:W-:-:S11]  /*0280*/  ISETP.NE.OR P0, PT, R0, 0x3, !P3 ;  /* 0x000000030000780c */ /* 0x000fd60005f05670 */
[----:B------:R-:W-:Y:S05]  /*0290*/  @P1 BRA `(.L_x_5) ;  /* 0x0000000000201947 */ /* 0x000fea0003800000 */
[----:B------:R-:W3:Y:S02]  /*02a0*/  LDCU.64 UR4, c[0x0][0x348] ;  /* 0x00006900ff0477ac */ /* 0x000ee40008000a00 */
[----:B---3--:R-:W-:Y:S02]  /*02b0*/  UIADD3 UR6, UP1, UPT, UR4, 0x80, URZ ;  /* 0x0000008004067890 */ /* 0x008fe4000ff3e0ff */
[----:B------:R-:W-:Y:S02]  /*02c0*/  UIADD3 UR4, UP0, UPT, UR4, 0x180, URZ ;  /* 0x0000018004047890 */ /* 0x000fe4000ff1e0ff */
[----:B------:R-:W-:Y:S02]  /*02d0*/  UIADD3.X UR7, UPT, UPT, URZ, UR5, URZ, UP1, !UPT ;  /* 0x00000005ff077290 */ /* 0x000fe40008ffe4ff */
[----:B------:R-:W-:-:S07]  /*02e0*/  UIADD3.X UR5, UPT, UPT, URZ, UR5, URZ, UP0, !UPT ;  /* 0x00000005ff057290 */ /* 0x000fce00087fe4ff */
[----:B------:R3:W-:Y:S02]  /*02f0*/  UTMACCTL.PF [UR6] ;  /* 0x00000000060079b9 */ /* 0x0007e40008040000 */
[----:B------:R3:W-:Y:S02]  /*0300*/  UTMACCTL.PF [UR4] ;  /* 0x00000000040079b9 */ /* 0x0007e40008040000 */
[----:B---3--:R-:W-:Y:S01]  /*0310*/  NOP ;  /* 0x0000000000007918 */ /* 0x008fe20000000000 */
.L_x_5:
[----:B------:R-:W-:Y:S05]  /*0320*/  BSYNC.RECONVERGENT B0 ;  /* 0x0000000000007941 */ /* 0x000fea0003800200 */
.L_x_4:
[----:B------:R-:W-:Y:S04]  /*0330*/  BSSY.RECONVERGENT B0, `(.L_x_6) ;  /* 0x000000a000007945 */ /* 0x000fe80003800200 */
        /* <DEDUP_REMOVED lines=9> */
.L_x_7:
[----:B------:R-:W-:Y:S05]  /*03d0*/  BSYNC.RECONVERGENT B0 ;  /* 0x0000000000007941 */ /* 0x000fea0003800200 */
.L_x_6:
[----:B------:R-:W3:Y:S01]  /*03e0*/  LDCU.64 UR4, c[0x0][0x888] ;  /* 0x00011100ff0477ac */ /* 0x000ee20008000a00 */
[----:B------:R-:W-:Y:S02]  /*03f0*/  UISETP.EQ.U32.AND UP1, UPT, UR8, URZ, UPT ;  /* 0x000000ff0800728c */ /* 0x000fe4000bf22070 */
[----:B------:R-:W-:Y:S02]  /*0400*/  UPLOP3.LUT UP3, UPT, UPT, UPT, UPT, 0x80, 0x8 ;  /* 0x000000000008789c */ /* 0x000fe40003f6f070 */
[----:B---3--:R-:W-:-:S04]  /*0410*/  UISETP.NE.U32.AND UP0, UPT, UR4, URZ, UPT ;  /* 0x000000ff0400728c */ /* 0x008fc8000bf05070 */
[----:B------:R-:W-:-:S04]  /*0420*/  UISETP.NE.AND.EX UP0, UPT, UR5, URZ, UPT, UP0 ;  /* 0x000000ff0500728c */ /* 0x000fc8000bf05300 */
[----:B------:R-:W-:-:S04]  /*0430*/  UISETP.EQ.OR.EX UP2, UPT, UR9, URZ, !UP0, UP1 ;  /* 0x000000ff0900728c */ /* 0x000fc8000c742710 */
[----:B------:R-:W-:-:S06]  /*0440*/  UP2UR UR4, UPR, URZ, 0x4 ;  /* 0x00000004ff047883 */ /* 0x000fcc0008000000 */
[----:B------:R-:W-:Y:S01]  /*0450*/  MOV R161, UR4 ;  /* 0x0000000400a17c02 */ /* 0x000fe20008000f00 */
[----:B------:R-:W-:Y:S06]  /*0460*/  BRA.U !UP2, `(.L_x_8) ;  /* 0x000000010a207547 */ /* 0x000fec000b800000 */
[----:B------:R-:W-:Y:S01]  /*0470*/  UISETP.NE.U32.AND UP1, UPT, UR8, URZ, UPT ;  /* 0x000000ff0800728c */ /* 0x000fe2000bf25070 */
[----:B-----5:R-:W-:Y:S01]  /*0480*/  FSETP.NEU.AND P0, PT, R73, RZ, PT ;  /* 0x000000ff4900720b */ /* 0x020fe20003f0d000 */
[----:B------:R-:W-:Y:S02]  /*0490*/  USEL UR4, URZ, 0xffffffff, UP0 ;  /* 0xffffffffff047887 */ /* 0x000fe40008000000 */
[----:B------:R-:W-:-:S10]  /*04a0*/  UISETP.NE.AND.EX UP1, UPT, UR9, URZ, UPT, UP1 ;  /* 0x000000ff0900728c */ /* 0x000fd4000bf25310 */
[----:B------:R-:W-:Y:S01]  /*04b0*/  VOTEU.ANY UP0, P0 ;  /* 0x0000000000ff7886 */ /* 0x000fe20000000100 */
[----:B------:R-:W-:-:S04]  /*04c0*/  @!UP1 USEL UR4, URZ, 0xffffffff, UP0 ;  /* 0xffffffffff049887 */ /* 0x000fc80008000000 */
[----:B------:R-:W-:-:S04]  /*04d0*/  ULOP3.LUT UR4, UR4, 0x1, URZ, 0xc0, !UPT ;  /* 0x0000000104047892 */ /* 0x000fc8000f8ec0ff */
[----:B------:R-:W-:-:S11]  /*04e0*/  UISETP.NE.U32.AND UP3, UPT, UR4, 0x1, UPT ;  /* 0x000000010400788c */ /* 0x000fd6000bf65070 */
.L_x_8:
[----:B-1----:R-:W1:Y:S01]  /*04f0*/  SHFL.IDX PT, R2, R159, RZ, 0x1f ;  /* 0x00001fff9f027589 */ /* 0x002e6200000e0000 */
[----:B------:R-:W-:-:S04]  /*0500*/  UISETP.NE.AND UP0, UPT, UR17, 0x2, UPT ;  /* 0x000000021100788c */ /* 0x000fc8000bf05270 */
[----:B------:R-:W-:Y:S01]  /*0510*/  USEL UR48, URZ, 0x1, UP0 ;  /* 0x00000001ff307887 */ /* 0x000fe20008000000 */
[----:B-1----:R-:W-:-:S13]  /*0520*/  ISETP.NE.AND P0, PT, R2, RZ, PT ;  /* 0x000000ff0200720c */ /* 0x002fda0003f05270 */
[----:B------:R-:W-:Y:S05]  /*0530*/  @P0 BRA `(.L_x_9) ;  /* 0x0000000000500947 */ /* 0x000fea0003800000 */
[----:B------:R-:W1:Y:S01]  /*0540*/  S2UR UR4, SR_CgaCtaId ;  /* 0x00000000000479c3 */ /* 0x000e620000008800 */
[----:B------:R-:W-:Y:S01]  /*0550*/  UMOV UR5, 0x400 ;  /* 0x0000040000057882 */ /* 0x000fe20000000000 */
[----:B------:R-:W-:Y:S01]  /*0560*/  UMOV UR8, 0x1 ;  /* 0x0000000100087882 */ /* 0x000fe20000000000 */
[----:B------:R-:W-:Y:S01]  /*0570*/  UMOV UR6, 0x2 ;  /* 0x0000000200067882 */ /* 0x000fe20000000000 */
[----:B------:R-:W-:-:S04]  /*0580*/  UIADD3 UR8, UPT, UPT, -UR8, 0x100000, URZ ;  /* 0x0010000008087890 */ /* 0x000fc8000fffe1ff */
[----:B------:R-:W-:Y:S02]  /*0590*/  USHF.L.U32 UR9, UR8, 0xb, URZ ;  /* 0x0000000b08097899 */ /* 0x000fe400080006ff */
[----:B------:R-:W-:Y:S02]  /*05a0*/  USHF.L.U32 UR8, UR8, 0x1, URZ ;  /* 0x0000000108087899 */ /* 0x000fe400080006ff */
[----:B------:R-:W-:-:S04]  /*05b0*/  UIADD3 UR6, UPT, UPT, -UR6, 0x100000, URZ ;  /* 0x0010000006067890 */ /* 0x000fc8000fffe1ff */
[----:B------:R-:W-:Y:S02]  /*05c0*/  USHF.L.U32 UR7, UR6, 0xb, URZ ;  /* 0x0000000b06077899 */ /* 0x000fe400080006ff */
[----:B------:R-:W-:Y:S01]  /*05d0*/  USHF.L.U32 UR6, UR6, 0x1, URZ ;  /* 0x0000000106067899 */ /* 0x000fe200080006ff */
[----:B------:R-:W-:Y:S01]  /*05e0*/  ELECT P0, URZ, PT ;  /* 0x0000000000ff782f */ /* 0x000fe20003800000 */
[----:B-1----:R-:W-:Y:S01]  /*05f0*/  ULEA UR4, UR4, UR5, 0x18 ;  /* 0x0000000504047291 */ /* 0x002fe2000f8ec0ff */
[----:B------:R-:W1:Y:S11]  /*0600*/  FENCE.VIEW.ASYNC.S ;  /* 0x00000000000073c6 */ /* 0x000e760000000000 */
[----:B-1----:R1:W3:Y:S01]  /*0610*/  SYNCS.EXCH.64 URZ, [UR4], UR8 ;  /* 0x0000000804ff75b2 */ /* 0x0022e20008000100 */
[----:B------:R1:W4:Y:S01]  /*0620*/  SYNCS.EXCH.64 URZ, [UR4+0x18], UR6 ;  /* 0x0000180604ff75b2 */ /* 0x0003220008000100 */
[----:B------:R1:W1:Y:S01]  /*0630*/  SYNCS.EXCH.64 URZ, [UR4+0x8], UR8 ;  /* 0x0000080804ff75b2 */ /* 0x0002620008000100 */
[----:B------:R1:W1:Y:S01]  /*0640*/  SYNCS.EXCH.64 URZ, [UR4+0x20], UR6 ;  /* 0x0000200604ff75b2 */ /* 0x0002620008000100 */
[----:B------:R1:W1:Y:S01]  /*0650*/  SYNCS.EXCH.64 URZ, [UR4+0x10], UR8 ;  /* 0x0000100804ff75b2 */ /* 0x0002620008000100 */
[----:B------:R1:W1:Y:S01]  /*0660*/  SYNCS.EXCH.64 URZ, [UR4+0x28], UR6 ;  /* 0x0000280604ff75b2 */ /* 0x0002620008000100 */
[----:B------:R-:W-:Y:S01]  /*0670*/  NOP ;  /* 0x0000000000007918 */ /* 0x000fe20000000000 */
.L_x_9:
[----:B------:R-:W2:Y:S01]  /*0680*/  SHFL.IDX PT, R2, R159, RZ, 0x1f ;  /* 0x00001fff9f027589 */ /* 0x000ea200000e0000 */
[----:B------:R-:W-:Y:S01]  /*0690*/  NOP ;  /* 0x0000000000007918 */ /* 0x000fe20000000000 */
[----:B--2---:R-:W-:-:S13]  /*06a0*/  ISETP.NE.AND P0, PT, R2, 0x1, PT ;  /* 0x000000010200780c */ /* 0x004fda0003f05270 */
[----:B------:R-:W-:Y:S05]  /*06b0*/  @P0 BRA `(.L_x_10) ;  /* 0x0000000000580947 */ /* 0x000fea0003800000 */
[----:B-1----:R-:W1:Y:S01]  /*06c0*/  S2UR UR4, SR_CgaCtaId ;  /* 0x00000000000479c3 */ /* 0x002e620000008800 */
        /* <DEDUP_REMOVED lines=12> */
[----:B-1----:R2:W1:Y:S01]  /*0790*/  SYNCS.EXCH.64 URZ, [UR4+0x30], UR8 ;  /* 0x0000300804ff75b2 */ /* 0x0024620008000100 */
[----:B------:R2:W1:Y:S01]  /*07a0*/  SYNCS.EXCH.64 URZ, [UR4+0x50], UR6 ;  /* 0x0000500604ff75b2 */ /* 0x0004620008000100 */
[----:B------:R2:W1:Y:S01]  /*07b0*/  SYNCS.EXCH.64 URZ, [UR4+0x38], UR8 ;  /* 0x0000380804ff75b2 */ /* 0x0004620008000100 */
[----:B------:R2:W1:Y:S01]  /*07c0*/  SYNCS.EXCH.64 URZ, [UR4+0x58], UR6 ;  /* 0x0000580604ff75b2 */ /* 0x0004620008000100 */
[----:B------:R2:W1:Y:S01]  /*07d0*/  SYNCS.EXCH.64 URZ, [UR4+0x40], UR8 ;  /* 0x0000400804ff75b2 */ /* 0x0004620008000100 */
[----:B------:R2:W1:Y:S01]  /*07e0*/  SYNCS.EXCH.64 URZ, [UR4+0x60], UR6 ;  /* 0x0000600604ff75b2 */ /* 0x0004620008000100 */
[----:B------:R2:W1:Y:S01]  /*07f0*/  SYNCS.EXCH.64 URZ, [UR4+0x48], UR8 ;  /* 0x0000480804ff75b2 */ /* 0x0004620008000100 */
[----:B------:R2:W1:Y:S02]  /*0800*/  SYNCS.EXCH.64 URZ, [UR4+0x68], UR6 ;  /* 0x0000680604ff75b2 */ /* 0x0004640008000100 */
[----:B--2---:R-:W-:Y:S01]  /*0810*/  NOP ;  /* 0x0000000000007918 */ /* 0x004fe20000000000 */
.L_x_10:
[----:B------:R-:W2:Y:S01]  /*0820*/  SHFL.IDX PT, R2, R159, RZ, 0x1f ;  /* 0x00001fff9f027589 */ /* 0x000ea200000e0000 */
[----:B------:R-:W-:Y:S01]  /*0830*/  NOP ;  /* 0x0000000000007918 */ /* 0x000fe20000000000 */
[----:B--2---:R-:W-:-:S13]  /*0840*/  ISETP.NE.AND P0, PT, R2, 0x3, PT ;  /* 0x000000030200780c */ /* 0x004fda0003f05270 */
[----:B------:R-:W-:Y:S05]  /*0850*/  @P0 BRA `(.L_x_11) ;  /* 0x0000000000300947 */ /* 0x000fea0003800000 */
[----:B-1----:R-:W1:Y:S01]  /*0860*/  S2UR UR6, SR_CgaCtaId ;  /* 0x00000000000679c3 */ /* 0x002e620000008800 */
[----:B------:R-:W-:Y:S01]  /*0870*/  UMOV UR4, 0x400 ;  /* 0x0000040000047882 */ /* 0x000fe20000000000 */
[----:B------:R-:W-:Y:S01]  /*0880*/  UMOV UR5, 0x20 ;  /* 0x0000002000057882 */ /* 0x000fe20000000000 */
[----:B------:R-:W-:Y:S01]  /*0890*/  ELECT P0, URZ, PT ;  /* 0x0000000000ff782f */ /* 0x000fe20003800000 */
[----:B-1----:R-:W-:Y:S02]  /*08a0*/  ULEA UR6, UR6, UR4, 0x18 ;  /* 0x0000000406067291 */ /* 0x002fe4000f8ec0ff */
[----:B------:R-:W-:-:S04]  /*08b0*/  UIADD3 UR4, UPT, UPT, -UR5, 0x100000, URZ ;  /* 0x0010000005047890 */ /* 0x000fc8000fffe1ff */
[----:B------:R-:W-:Y:S02]  /*08c0*/  USHF.L.U32 UR5, UR4, 0xb, URZ ;  /* 0x0000000b04057899 */ /* 0x000fe400080006ff */
[----:B------:R-:W-:Y:S01]  /*08d0*/  USHF.L.U32 UR4, UR4, 0x1, URZ ;  /* 0x0000000104047899 */ /* 0x000fe200080006ff */
[----:B------:R-:W1:Y:S11]  /*08e0*/  FENCE.VIEW.ASYNC.S ;  /* 0x00000000000073c6 */ /* 0x000e760000000000 */
[----:B-1----:R2:W1:Y:S01]  /*08f0*/  SYNCS.EXCH.64 URZ, [UR6+0x70], UR4 ;  /* 0x0000700406ff75b2 */ /* 0x0024620008000100 */
[----:B------:R2:W1:Y:S02]  /*0900*/  SYNCS.EXCH.64 URZ, [UR6+0x78], UR4 ;  /* 0x0000780406ff75b2 */ /* 0x0004640008000100 */
[----:B--2---:R-:W-:Y:S01]  /*0910*/  NOP ;  /* 0x0000000000007918 */ /* 0x004fe20000000000 */
.L_x_11:
[----:B------:R-:W2:Y:S01]  /*0920*/  SHFL.IDX PT, R2, R159, RZ, 0x1f ;  /* 0x00001fff9f027589 */ /* 0x000ea200000e0000 */
[----:B------:R-:W-:Y:S01]  /*0930*/  NOP ;  /* 0x0000000000007918 */ /* 0x000fe20000000000 */
[----:B--2---:R-:W-:-:S13]  /*0940*/  ISETP.NE.AND P0, PT, R2, 0x4, PT ;  /* 0x000000040200780c */ /* 0x004fda0003f05270 */
[----:B------:R-:W-:Y:S05]  /*0950*/  @P0 BRA `(.L_x_12) ;  /* 0x00000000004c0947 */ /* 0x000fea0003800000 */
[----:B-1----:R-:W1:Y:S01]  /*0960*/  S2UR UR6, SR_CgaCtaId ;  /* 0x00000000000679c3 */ /* 0x002e620000008800 */
[----:B------:R-:W-:Y:S01]  /*0970*/  UMOV UR4, 0x1e0 ;  /* 0x000001e000047882 */ /* 0x000fe20000000000 */
[----:B------:R-:W-:Y:S01]  /*0980*/  UMOV UR5, 0x400 ;  /* 0x0000040000057882 */ /* 0x000fe20000000000 */
[----:B------:R-:W-:Y:S01]  /*0990*/  USEL UR4, UR4, 0x1a0, UP3 ;  /* 0x000001a004047887 */ /* 0x000fe20009800000 */
[----:B------:R-:W-:Y:S01]  /*09a0*/  UMOV UR8, 0x1 ;  /* 0x0000000100087882 */ /* 0x000fe20000000000 */
[----:B------:R-:W-:Y:S01]  /*09b0*/  ELECT P0, URZ, PT ;  /* 0x0000000000ff782f */ /* 0x000fe20003800000 */
[----:B------:R-:W-:-:S04]  /*09c0*/  UIADD3 UR8, UPT, UPT, -UR8, 0x100000, URZ ;  /* 0x0010000008087890 */ /* 0x000fc8000fffe1ff */
[----:B------:R-:W-:Y:S02]  /*09d0*/  USHF.L.U32 UR9, UR8, 0xb, URZ ;  /* 0x0000000b08097899 */ /* 0x000fe400080006ff */
[----:B------:R-:W-:Y:S02]  /*09e0*/  USHF.L.U32 UR8, UR8, 0x1, URZ ;  /* 0x0000000108087899 */ /* 0x000fe400080006ff */
[----:B-1----:R-:W-:Y:S02]  /*09f0*/  ULEA UR6, UR6, UR5, 0x18 ;  /* 0x0000000506067291 */ /* 0x002fe4000f8ec0ff */
[----:B------:R-:W-:-:S04]  /*0a00*/  UIADD3 UR4, UPT, UPT, -UR4, 0x100000, URZ ;  /* 0x0010000004047890 */ /* 0x000fc8000fffe1ff */
[----:B------:R-:W-:Y:S02]  /*0a10*/  USHF.L.U32 UR5, UR4, 0xb, URZ ;  /* 0x0000000b04057899 */ /* 0x000fe400080006ff */
[----:B------:R-:W-:Y:S01]  /*0a20*/  USHF.L.U32 UR4, UR4, 0x1, URZ ;  /* 0x0000000104047899 */ /* 0x000fe200080006ff */
[----:B------:R-:W1:Y:S03]  /*0a30*/  FENCE.VIEW.ASYNC.S ;  /* 0x00000000000073c6 */ /* 0x000e660000000000 */
[----:B-1----:R2:W1:Y:S08]  /*0a40*/  SYNCS.EXCH.64 URZ, [UR6+0x80], UR8 ;  /* 0x0000800806ff75b2 */ /* 0x0024700008000100 */
[----:B------:R2:W1:Y:S01]  /*0a50*/  SYNCS.EXCH.64 URZ, [UR6+0x90], UR4 ;  /* 0x0000900406ff75b2 */ /* 0x0004620008000100 */
[----:B------:R2:W1:Y:S01]  /*0a60*/  SYNCS.EXCH.64 URZ, [UR6+0x88], UR8 ;  /* 0x0000880806ff75b2 */ /* 0x0004620008000100 */
[----:B------:R2:W1:Y:S02]  /*0a70*/  SYNCS.EXCH.64 URZ, [UR6+0x98], UR4 ;  /* 0x0000980406ff75b2 */ /* 0x0004640008000100 */
[----:B--2---:R-:W-:Y:S01]  /*0a80*/  NOP ;  /* 0x0000000000007918 */ /* 0x004fe20000000000 */
.L_x_12:
        /* <DEDUP_REMOVED lines=20> */
[----:B------:R2:W1:Y:S02]  /*0bd0*/  SYNCS.EXCH.64 URZ, [UR4+0xb8], UR6 ;  /* 0x0000b80604ff75b2 */ /* 0x0004640008000100 */
[----:B--2---:R-:W-:Y:S01]  /*0be0*/  NOP ;  /* 0x0000000000007918 */ /* 0x004fe20000000000 */
.L_x_13:
[----:B------:R-:W2:Y:S01]  /*0bf0*/  SHFL.IDX PT, R2, R159, RZ, 0x1f ;  /* 0x00001fff9f027589 */ /* 0x000ea200000e0000 */
[----:B------:R-:W-:Y:S01]  /*0c00*/  NOP ;  /* 0x0000000000007918 */ /* 0x000fe20000000000 */
[----:B--2---:R-:W-:-:S13]  /*0c10*/  ISETP.NE.AND P0, PT, R2, 0x3, PT ;  /* 0x000000030200780c */ /* 0x004fda0003f05270 */
[----:B------:R-:W-:Y:S05]  /*0c20*/  @P0 BRA `(.L_x_14) ;  /* 0x0000000000380947 */ /* 0x000fea0003800000 */
[----:B------:R-:W2:Y:S01]  /*0c30*/  S2UR UR5, SR_CgaCtaId ;  /* 0x00000000000579c3 */ /* 0x000ea20000008800 */
[----:B-1----:R-:W-:Y:S01]  /*0c40*/  UMOV UR4, 0x400 ;  /* 0x0000040000047882 */ /* 0x002fe20000000000 */
[----:B------:R-:W-:Y:S01]  /*0c50*/  UMOV UR6, 0x20 ;  /* 0x0000002000067882 */ /* 0x000fe20000000000 */
[----:B------:R-:W-:Y:S01]  /*0c60*/  ELECT P0, URZ, PT ;  /* 0x0000000000ff782f */ /* 0x000fe20003800000 */
[----:B------:R-:W-:-:S04]  /*0c70*/  UIADD3 UR6, UPT, UPT, -UR6, 0x100000, URZ ;  /* 0x0010000006067890 */ /* 0x000fc8000fffe1ff */
[----:B------:R-:W-:Y:S02]  /*0c80*/  USHF.L.U32 UR7, UR6, 0xb, URZ ;  /* 0x0000000b06077899 */ /* 0x000fe400080006ff */
[----:B------:R-:W-:Y:S02]  /*0c90*/  USHF.L.U32 UR6, UR6, 0x1, URZ ;  /* 0x0000000106067899 */ /* 0x000fe400080006ff */
[----:B--2---:R-:W-:Y:S01]  /*0ca0*/  ULEA UR4, UR5, UR4, 0x18 ;  /* 0x0000000405047291 */ /* 0x004fe2000f8ec0ff */
[----:B------:R-:W1:Y:S11]  /*0cb0*/  FENCE.VIEW.ASYNC.S ;  /* 0x00000000000073c6 */ /* 0x000e760000000000 */
[----:B-1----:R2:W1:Y:S01]  /*0cc0*/  SYNCS.EXCH.64 URZ, [UR4+0xc0], UR6 ;  /* 0x0000c00604ff75b2 */ /* 0x0024620008000100 */
[----:B------:R2:W1:Y:S01]  /*0cd0*/  SYNCS.EXCH.64 URZ, [UR4+0xd0], UR6 ;  /* 0x0000d00604ff75b2 */ /* 0x0004620008000100 */
[----:B------:R2:W1:Y:S01]  /*0ce0*/  SYNCS.EXCH.64 URZ, [UR4+0xc8], UR6 ;  /* 0x0000c80604ff75b2 */ /* 0x0004620008000100 */
[----:B------:R2:W1:Y:S02]  /*0cf0*/  SYNCS.EXCH.64 URZ, [UR4+0xd8], UR6 ;  /* 0x0000d80604ff75b2 */ /* 0x0004640008000100 */
[----:B--2---:R-:W-:Y:S01]  /*0d00*/  NOP ;  /* 0x0000000000007918 */ /* 0x004fe20000000000 */
.L_x_14:
[----:B-1----:R-:W1:Y:S01]  /*0d10*/  LDCU UR4, c[0x0][0x36c] ;  /* 0x00006d80ff0477ac */ /* 0x002e620008000800 */
[----:B------:R-:W-:Y:S01]  /*0d20*/  ISETP.NE.OR P3, PT, R0, 0x2, !P3 ;  /* 0x000000020000780c */ /* 0x000fe20005f65670 */
[----:B------:R-:W-:Y:S01]  /*0d30*/  NOP ;  /* 0x0000000000007918 */ /* 0x000fe20000000000 */
[----:B------:R-:W-:Y:S01]  /*0d40*/  LOP3.LUT R0, R170, 0x1f, RZ, 0xc0, !PT ;  /* 0x0000001faa007812 */ /* 0x000fe200078ec0ff */
[----:B------:R-:W-:Y:S02]  /*0d50*/  UISETP.NE.AND UP4, UPT, UR17, URZ, UPT ;  /* 0x000000ff1100728c */ /* 0x000fe4000bf85270 */
[----:B-1----:R-:W-:-:S09]  /*0d60*/  UISETP.EQ.U32.AND UP5, UPT, UR4, 0x1, UPT ;  /* 0x000000010400788c */ /* 0x002fd2000bfa2070 */
[----:B------:R-:W-:Y:S05]  /*0d70*/  BRA.U !UP5, `(.L_x_15) ;  /* 0x000000010d087547 */ /* 0x000fea000b800000 */
[----:B---34-:R-:W-:Y:S01]  /*0d80*/  UCGABAR_ARV ;  /* 0x00000000000079c7 */ /* 0x018fe20008000000 */
[----:B------:R-:W-:Y:S05]  /*0d90*/  BRA `(.L_x_16) ;  /* 0x0000000000047947 */ /* 0x000fea0003800000 */
.L_x_15:
[----:B---34-:R-:W-:Y:S01]  /*0da0*/  NOP ;  /* 0x0000000000007918 */ /* 0x018fe20000000000 */
.L_x_16:
[----:B------:R-:W1:Y:S01]  /*0db0*/  S2UR UR7, SR_CTAID.X ;  /* 0x00000000000779c3 */ /* 0x000e620000002500 */
[----:B------:R-:W-:-:S05]  /*0dc0*/  CS2R.32 R160, SR_CgaSize ;  /* 0x0000000000a07805 */ /* 0x000fca0000008a00 */
[----:B------:R-:W-:-:S05]  /*0dd0*/  IMAD R160, R160, -0xa0, RZ ;  /* 0xffffff60a0a07824 */ /* 0x000fca00078e02ff */
[----:B------:R-:W-:-:S14]  /*0de0*/  R2UR UR5, R160 ;  /* 0x00000000a00572ca */ /* 0x000fdc00000e0000 */
[----:B------:R-:W2:Y:S01]  /*0df0*/  LDCU UR5, c[0x0][UR5+0x2b0] ;  /* 0x00005600050577ac */ /* 0x000ea20008000800 */
[----:B------:R-:W-:-:S05]  /*0e00*/  CS2R.32 R160, SR_CgaSize ;  /* 0x0000000000a07805 */ /* 0x000fca0000008a00 */
[----:B------:R-:W-:-:S05]  /*0e10*/  IMAD R160, R160, -0xa0, RZ ;  /* 0xffffff60a0a07824 */ /* 0x000fca00078e02ff */
[----:B------:R-:W-:-:S14]  /*0e20*/  R2UR UR4, R160 ;  /* 0x00000000a00472ca */ /* 0x000fdc00000e0000 */
[----:B------:R-:W3:Y:S01]  /*0e30*/  LDCU UR4, c[0x0][UR4+0x2b4] ;  /* 0x00005680040477ac */ /* 0x000ee20008000800 */
[----:B------:R-:W4:Y:S01]  /*0e40*/  S2UR UR8, SR_CTAID.Y ;  /* 0x00000000000879c3 */ /* 0x000f220000002600 */
[----:B------:R-:W-:-:S05]  /*0e50*/  CS2R.32 R160, SR_CgaSize ;  /* 0x0000000000a07805 */ /* 0x000fca0000008a00 */
[----:B------:R-:W-:-:S05]  /*0e60*/  IMAD R160, R160, -0xa0, RZ ;  /* 0xffffff60a0a07824 */ /* 0x000fca00078e02ff */
[----:B------:R-:W-:-:S14]  /*0e70*/  R2UR UR9, R160 ;  /* 0x00000000a00972ca */ /* 0x000fdc00000e0000 */
[----:B------:R-:W3:Y:S01]  /*0e80*/  LDCU UR9, c[0x0][UR9+0x2a0] ;  /* 0x00005400090977ac */ /* 0x000ee20008000800 */
[----:B------:R-:W4:Y:S01]  /*0e90*/  LDCU UR21, c[0x0][0xb24] ;  /* 0x00016480ff1577ac */ /* 0x000f220008000800 */
[----:B------:R-:W3:Y:S01]  /*0ea0*/  S2UR UR10, SR_CgaCtaId ;  /* 0x00000000000a79c3 */ /* 0x000ee20000008800 */
[----:B------:R-:W-:-:S05]  /*0eb0*/  CS2R.32 R160, SR_CgaSize ;  /* 0x0000000000a07805 */ /* 0x000fca0000008a00 */
[----:B------:R-:W-:-:S05]  /*0ec0*/  IMAD R160, R160, -0xa0, RZ ;  /* 0xffffff60a0a07824 */ /* 0x000fca00078e02ff */
[----:B------:R-:W-:-:S14]  /*0ed0*/  R2UR UR59, R160 ;  /* 0x00000000a03b72ca */ /* 0x000fdc00000e0000 */
[----:B------:R-:W3:Y:S01]  /*0ee0*/  LDCU UR59, c[0x0][UR59+0x2a4] ;  /* 0x000054803b3b77ac */ /* 0x000ee20008000800 */
[----:B------:R-:W3:Y:S01]  /*0ef0*/  LDCU UR42, c[0x0][0xb24] ;  /* 0x00016480ff2a77ac */ /* 0x000ee20008000800 */
[----:B-1----:R-:W-:Y:S01]  /*0f00*/  I2FP.F32.U32 R3, UR7 ;  /* 0x0000000700037c45 */ /* 0x002fe20008201000 */
[----:B------:R-:W1:Y:S01]  /*0f10*/  S2UR UR36, SR_CTAID.Z ;  /* 0x00000000002479c3 */ /* 0x000e620000002700 */
[----:B------:R-:W1:Y:S03]  /*0f20*/  LDCU UR27, c[0x0][0xb30] ;  /* 0x00016600ff1b77ac */ /* 0x000e660008000800 */
[----:B--2---:R-:W-:Y:S01]  /*0f30*/  FMUL R3, R3, UR5 ;  /* 0x0000000503037c20 */ /* 0x004fe20008400000 */
[----:B------:R-:W-:Y:S01]  /*0f40*/  UMOV UR16, UR7 ;  /* 0x0000000700107c82 */ /* 0x000fe20008000000 */
[----:B----4-:R-:W-:Y:S01]  /*0f50*/  UISETP.GE.AND UP2, UPT, UR21, 0x1, UPT ;  /* 0x000000011500788c */ /* 0x010fe2000bf46270 */
[----:B------:R-:W-:Y:S01]  /*0f60*/  I2FP.F32.U32 R2, UR8 ;  /* 0x0000000800027c45 */ /* 0x000fe20008201000 */
[----:B------:R-:W-:-:S02]  /*0f70*/  UMOV UR20, UR8 ;  /* 0x0000000800147c82 */ /* 0x000fc40008000000 */
[----:B------:R-:W2:Y:S02]  /*0f80*/  F2I.U32.TRUNC.NTZ R3, R3 ;  /* 0x0000000300037305 */ /* 0x000ea4000020f000 */
[----:B---3--:R-:W-:Y:S01]  /*0f90*/  FMUL R2, R2, UR4 ;  /* 0x0000000402027c20 */ /* 0x008fe20008400000 */
[----:B------:R-:W-:-:S05]  /*0fa0*/  USHF.L.U32 UR28, UR10, 0xb, URZ ;  /* 0x0000000b0a1c7899 */ /* 0x000fca00080006ff */
[----:B------:R-:W3:Y:S01]  /*0fb0*/  F2I.U32.TRUNC.NTZ R2, R2 ;  /* 0x0000000200027305 */ /* 0x000ee2000020f000 */
[----:B--2---:R-:W-:Y:S02]  /*0fc0*/  R2UR UR4, R3 ;  /* 0x00000000030472ca */ /* 0x004fe400000e0000 */
[----:B---3--:R-:W-:Y:S02]  /*0fd0*/  R2UR UR6, R2 ;  /* 0x00000000020672ca */ /* 0x008fe400000e0000 */
[----:B------:R-:W-:-:S09]  /*0fe0*/  PRMT R2, RZ, 0x7610, R2 ;  /* 0x00007610ff027816 */ /* 0x000fd20000000002 */
[----:B------:R-:W-:-:S04]  /*0ff0*/  UIADD3 UR5, UPT, UPT, -UR4, URZ, URZ ;  /* 0x000000ff04057290 */ /* 0x000fc8000fffe1ff */
[----:B------:R-:W-:Y:S02]  /*1000*/  UIMAD UR5, UR9, UR5, UR7 ;  /* 0x00000005090572a4 */ /* 0x000fe4000f8e0207 */
[----:B------:R-:W-:-:S04]  /*1010*/  UIADD3 UR4, UPT, UPT, -UR6, URZ, URZ ;  /* 0x000000ff06047290 */ /* 0x000fc8000fffe1ff */
[----:B------:R-:W-:Y:S01]  /*1020*/  IMAD.U32 R160, RZ, RZ, UR5 ;  /* 0x00000005ffa07e24 */ /* 0x000fe2000f8e00ff */
[----:B------:R-:W-:Y:S01]  /*1030*/  UIMAD UR59, UR59, UR4, UR8 ;  /* 0x000000043b3b72a4 */ /* 0x000fe2000f8e0208 */
[----:B-1----:R-:W-:Y:S11]  /*1040*/  BRA.U UP4, `(.L_x_17) ;  /* 0x0000000104287547 */ /* 0x002ff6000b800000 */
[----:B------:R-:W-:Y:S01]  /*1050*/  R2UR UR4, R160 ;  /* 0x00000000a00472ca */ /* 0x000fe200000e0000 */
[----:B------:R-:W-:Y:S02]  /*1060*/  UISETP.NE.AND UP0, UPT, UR59, URZ, UPT ;  /* 0x000000ff3b00728c */ /* 0x000fe4000bf05270 */
[----:B------:R-:W-:-:S10]  /*1070*/  UISETP.NE.AND UP1, UPT, UR59, 0x1, UPT ;  /* 0x000000013b00788c */ /* 0x000fd4000bf25270 */
[----:B------:R-:W-:-:S04]  /*1080*/  UISETP.EQ.OR UP0, UPT, UR4, URZ, !UP0 ;  /* 0x000000ff0400728c */ /* 0x000fc8000c702670 */
[----:B------:R-:W-:Y:S02]  /*1090*/  USEL UR5, URZ, 0x1, !UP0 ;  /* 0x00000001ff057887 */ /* 0x000fe4000c000000 */
[----:B------:R-:W-:Y:S02]  /*10a0*/  UISETP.NE.AND UP0, UPT, UR4, URZ, UPT ;  /* 0x000000ff0400728c */ /* 0x000fe4000bf05270 */
[----:B------:R-:W-:-:S04]  /*10b0*/  USEL UR4, URZ, 0x2, UP1 ;  /* 0x00000002ff047887 */ /* 0x000fc80008800000 */
[----:B------:R-:W-:-:S04]  /*10c0*/  USEL UR4, UR4, 0x2, UP0 ;  /* 0x0000000204047887 */ /* 0x000fc80008000000 */
[----:B------:R-:W-:-:S06]  /*10d0*/  UIADD3 UR4, UPT, UPT, UR5, UR4, URZ ;  /* 0x0000000405047290 */ /* 0x000fcc000fffe0ff */
[----:B------:R-:W-:Y:S02]  /*10e0*/  MOV R2, UR4 ;  /* 0x0000000400027c02 */ /* 0x000fe40008000f00 */
.L_x_17:
[----:B------:R-:W-:Y:S05]  /*10f0*/  BRA.U !UP2, `(.L_x_18) ;  /* 0x000000010ad47547 */ /* 0x000fea000b800000 */
[----:B------:R-:W1:Y:S01]  /*1100*/  LDCU.128 UR12, c[0x0][0xb10] ;  /* 0x00016200ff0c77ac */ /* 0x000e620008000c00 */
[----:B------:R-:W2:Y:S01]  /*1110*/  LDCU UR6, c[0x0][0x370] ;  /* 0x00006e00ff0677ac */ /* 0x000ea20008000800 */
[----:B------:R-:W3:Y:S01]  /*1120*/  LDCU UR5, c[0x0][0x374] ;  /* 0x00006e80ff0577ac */ /* 0x000ee20008000800 */
[----:B------:R-:W4:Y:S01]  /*1130*/  LDCU UR26, c[0x0][0xb0c] ;  /* 0x00016180ff1a77ac */ /* 0x000f220008000800 */
[----:B------:R-:W4:Y:S01]  /*1140*/  LDCU UR4, c[0x0][0xb20] ;  /* 0x00016400ff0477ac */ /* 0x000f220008000800 */
[----:B------:R-:W4:Y:S01]  /*1150*/  LDCU.64 UR8, c[0x0][0xb28] ;  /* 0x00016500ff0877ac */ /* 0x000f220008000a00 */
[----:B-1----:R-:W-:Y:S02]  /*1160*/  UISETP.NE.AND UP0, UPT, UR14, 0x1, UPT ;  /* 0x000000010e00788c */ /* 0x002fe4000bf05270 */
[----:B---3--:R-:W-:Y:S02]  /*1170*/  UIMAD.WIDE.U32 UR10, UR5, UR15, URZ ;  /* 0x0000000f050a72a5 */ /* 0x008fe4000f8e00ff */
[----:B--2---:R-:W-:-:S02]  /*1180*/  UIMAD.WIDE.U32 UR22, UR6, UR12, URZ ;  /* 0x0000000c061672a5 */ /* 0x004fc4000f8e00ff */
[----:B----4-:R-:W-:Y:S02]  /*1190*/  UISETP.NE.AND UP1, UPT, UR26, 0x1, UPT ;  /* 0x000000011a00788c */ /* 0x010fe4000bf25270 */
[----:B------:R-:W-:Y:S01]  /*11a0*/  UISETP.NE.AND UP2, UPT, UR21, 0x1, UPT ;  /* 0x000000011500788c */ /* 0x000fe2000bf45270 */
[----:B------:R-:W-:Y:S02]  /*11b0*/  UMOV UR10, UR11 ;  /* 0x0000000b000a7c82 */ /* 0x000fe40008000000 */
[----:B------:R-:W-:Y:S01]  /*11c0*/  UMOV UR22, UR23 ;  /* 0x0000001700167c82 */ /* 0x000fe20008000000 */
[----:B------:R-:W-:Y:S02]  /*11d0*/  @UP0 USHF.R.U32.HI UR5, URZ, UR4, UR10 ;  /* 0x00000004ff050299 */ /* 0x000fe4000801160a */
[----:B------:R-:W-:Y:S02]  /*11e0*/  UIMAD.WIDE.U32 UR24, UR20, UR15, URZ ;  /* 0x0000000f141872a5 */ /* 0x000fe4000f8e00ff */
[----:B------:R-:W-:-:S02]  /*11f0*/  UIMAD.WIDE.U32 UR10, UR5, UR8, URZ ;  /* 0x00000008050a72a5 */ /* 0x000fc4000f8e00ff */
[----:B------:R-:W-:Y:S02]  /*1200*/  @UP1 USHF.R.U32.HI UR6, URZ, UR13, UR22 ;  /* 0x0000000dff061299 */ /* 0x000fe40008011616 */
[----:B------:R-:W-:Y:S02]  /*1210*/  UIMAD.WIDE.U32 UR18, UR16, UR12, URZ ;  /* 0x0000000c101272a5 */ /* 0x000fe4000f8e00ff */
[----:B------:R-:W-:Y:S01]  /*1220*/  UIMAD.WIDE.U32 UR22, UR6, UR8, URZ ;  /* 0x00000008061672a5 */ /* 0x000fe2000f8e00ff */
[----:B------:R-:W-:Y:S01]  /*1230*/  UMOV UR24, UR25 ;  /* 0x0000001900187c82 */ /* 0x000fe20008000000 */
[----:B------:R-:W-:Y:S01]  /*1240*/  UMOV UR10, UR11 ;  /* 0x0000000b000a7c82 */ /* 0x000fe20008000000 */
[----:B------:R-:W-:Y:S02]  /*1250*/  USHF.R.U32.HI UR24, URZ, UR4, UR24 ;  /* 0x00000004ff187299 */ /* 0x000fe40008011618 */
[----:B------:R-:W-:Y:S02]  /*1260*/  @UP2 USHF.R.U32.HI UR5, URZ, UR9, UR10 ;  /* 0x00000009ff052299 */ /* 0x000fe4000801160a */
[----:B------:R-:W-:Y:S01]  /*1270*/  UMOV UR7, UR23 ;  /* 0x0000001700077c82 */ /* 0x000fe20008000000 */
[----:B------:R-:W-:Y:S01]  /*1280*/  UMOV UR18, UR19 ;  /* 0x0000001300127c82 */ /* 0x000fe20008000000 */
[----:B------:R-:W-:-:S02]  /*1290*/  @UP2 USHF.R.U32.HI UR6, URZ, UR9, UR7 ;  /* 0x00000009ff062299 */ /* 0x000fc40008011607 */
[----:B------:R-:W-:Y:S02]  /*12a0*/  USHF.R.U32.HI UR18, URZ, UR13, UR18 ;  /* 0x0000000dff127299 */ /* 0x000fe40008011612 */
[----:B------:R-:W-:Y:S02]  /*12b0*/  USEL UR4, UR20, UR24, !UP0 ;  /* 0x0000001814047287 */ /* 0x000fe4000c000000 */
[----:B------:R-:W-:Y:S02]  /*12c0*/  UIMAD UR7, UR5, UR21, URZ ;  /* 0x00000015050772a4 */ /* 0x000fe4000f8e02ff */
[----:B------:R-:W-:Y:S02]  /*12d0*/  USEL UR5, UR16, UR18, !UP1 ;  /* 0x0000001210057287 */ /* 0x000fe4000c800000 */
[----:B------:R-:W-:Y:S02]  /*12e0*/  UIMAD UR12, UR6, UR21, URZ ;  /* 0x00000015060c72a4 */ /* 0x000fe4000f8e02ff */
[----:B------:R-:W-:-:S02]  /*12f0*/  UISETP.GE.AND UP0, UPT, UR4, UR7, UPT ;  /* 0x000000070400728c */ /* 0x000fc4000bf06270 */
[----:B------:R-:W-:Y:S02]  /*1300*/  UIMAD.WIDE.U32 UR10, UR4, UR8, URZ ;  /* 0x00000008040a72a5 */ /* 0x000fe4000f8e00ff */
[----:B------:R-:W-:Y:S02]  /*1310*/  UISETP.GE.OR UP0, UPT, UR5, UR12, UP0 ;  /* 0x0000000c0500728c */ /* 0x000fe40008706670 */
[----:B------:R-:W-:Y:S02]  /*1320*/  UIMAD.WIDE.U32 UR12, UR5, UR8, URZ ;  /* 0x00000008050c72a5 */ /* 0x000fe4000f8e00ff */
[----:B------:R-:W-:Y:S01]  /*1330*/  UIADD3 UR10, UPT, UPT, -UR4, URZ, URZ ;  /* 0x000000ff040a7290 */ /* 0x000fe2000fffe1ff */
[----:B------:R-:W-:Y:S01]  /*1340*/  UMOV UR8, UR11 ;  /* 0x0000000b00087c82 */ /* 0x000fe20008000000 */
[----:B------:R-:W-:Y:S02]  /*1350*/  UIADD3 UR11, UPT, UPT, -UR5, URZ, URZ ;  /* 0x000000ff050b7290 */ /* 0x000fe4000fffe1ff */
[----:B------:R-:W-:-:S03]  /*1360*/  USHF.R.U32.HI UR8, URZ, UR9, UR8 ;  /* 0x00000009ff087299 */ /* 0x000fc60008011608 */
[----:B------:R-:W-:Y:S01]  /*1370*/  @!UP0 UMOV UR7, UR13 ;  /* 0x0000000d00078c82 */ /* 0x000fe20008000000 */
[----:B------:R-:W-:Y:S02]  /*1380*/  UIMAD UR20, UR14, UR10, UR20 ;  /* 0x0000000a0e1472a4 */ /* 0x000fe4000f8e0214 */
[----:B------:R-:W-:Y:S02]  /*1390*/  USEL UR8, UR4, UR8, !UP2 ;  /* 0x0000000804087287 */ /* 0x000fe4000d000000 */
[----:B------:R-:W-:Y:S02]  /*13a0*/  @!UP0 USHF.R.U32.HI UR7, URZ, UR9, UR7 ;  /* 0x00000009ff078299 */ /* 0x000fe40008011607 */
[----:B------:R-:W-:Y:S02]  /*13b0*/  UIADD3 UR9, UPT, UPT, -UR8, URZ, URZ ;  /* 0x000000ff08097290 */ /* 0x000fe4000fffe1ff */
[----:B------:R-:W-:Y:S02]  /*13c0*/  @!UP0 USEL UR7, UR5, UR7, !UP2 ;  /* 0x0000000705078287 */ /* 0x000fe4000d000000 */
[----:B------:R-:W-:-:S02]  /*13d0*/  UIMAD UR9, UR21, UR9, UR4 ;  /* 0x00000009150972a4 */ /* 0x000fc4000f8e0204 */
[----:B------:R-:W-:Y:S02]  /*13e0*/  @!UP0 UIADD3 UR8, UPT, UPT, UR8, -UR7, URZ ;  /* 0x8000000708088290 */ /* 0x000fe4000fffe0ff */
[----:B------:R-:W-:Y:S02]  /*13f0*/  @!UP0 UIMAD UR6, UR9, UR6, UR7 ;  /* 0x00000006090682a4 */ /* 0x000fe4000f8e0207 */
[----:B------:R-:W-:Y:S02]  /*1400*/  @!UP0 UIMAD UR4, UR8, UR21, UR5 ;  /* 0x00000015080482a4 */ /* 0x000fe4000f8e0205 */
[----:B------:R-:W-:Y:S02]  /*1410*/  UIMAD UR16, UR26, UR11, UR16 ;  /* 0x0000000b1a1072a4 */ /* 0x000fe4000f8e0210 */
[----:B------:R-:W-:Y:S01]  /*1420*/  UIMAD UR20, UR4, UR14, UR20 ;  /* 0x0000000e041472a4 */ /* 0x000fe2000f8e0214 */
[----:B------:R-:W-:Y:S02]  /*1430*/  @!UP0 UMOV UR5, UR6 ;  /* 0x0000000600058c82 */ /* 0x000fe40008000000 */
[----:B------:R-:W-:-:S12]  /*1440*/  UIMAD UR16, UR5, UR26, UR16 ;  /* 0x0000001a051072a4 */ /* 0x000fd8000f8e0210 */
.L_x_18:
[----:B------:R-:W-:Y:S02]  /*1450*/  UISETP.NE.AND UP1, UPT, UR27, 0x1, UPT ;  /* 0x000000011b00788c */ /* 0x000fe4000bf25270 */
[----:B------:R-:W-:Y:S02]  /*1460*/  UISETP.NE.AND UP0, UPT, UR17, 0x2, UPT ;  /* 0x000000021100788c */ /* 0x000fe4000bf05270 */
[----:B------:R-:W-:-:S05]  /*1470*/  ULOP3.LUT UR28, UR28, 0x800, URZ, 0xc0, !UPT ;  /* 0x000008001c1c7892 */ /* 0x000fca000f8ec0ff */
[----:B------:R-:W-:Y:S07]  /*1480*/  BRA.U UP1, `(.L_x_19) ;  /* 0x0000000101447547 */ /* 0x000fee000b800000 */
[----:B------:R-:W1:Y:S01]  /*1490*/  LDCU.128 UR8, c[0x0][0xb10] ;  /* 0x00016200ff0877ac */ /* 0x000e620008000c00 */
[----:B------:R-:W2:Y:S01]  /*14a0*/  LDCU UR12, c[0x0][0xb0c] ;  /* 0x00016180ff0c77ac */ /* 0x000ea20008000800 */
[----:B------:R-:W3:Y:S01]  /*14b0*/  LDCU UR13, c[0x0][0xb20] ;  /* 0x00016400ff0d77ac */ /* 0x000ee20008000800 */
[----:B-1----:R-:W-:Y:S02]  /*14c0*/  UIMAD.WIDE.U32 UR6, UR16, UR8, URZ ;  /* 0x00000008100672a5 */ /* 0x002fe4000f8e00ff */
[----:B------:R-:W-:Y:S02]  /*14d0*/  UIMAD.WIDE.U32 UR4, UR20, UR11, URZ ;  /* 0x0000000b140472a5 */ /* 0x000fe4000f8e00ff */
[----:B--2---:R-:W-:Y:S02]  /*14e0*/  UISETP.NE.AND UP2, UPT, UR12, 0x1, UPT ;  /* 0x000000010c00788c */ /* 0x004fe4000bf45270 */
[----:B------:R-:W-:Y:S01]  /*14f0*/  UISETP.NE.AND UP1, UPT, UR10, 0x1, UPT ;  /* 0x000000010a00788c */ /* 0x000fe2000bf25270 */
[----:B------:R-:W-:-:S02]  /*1500*/  UMOV UR6, UR7 ;  /* 0x0000000700067c82 */ /* 0x000fc40008000000 */
[----:B------:R-:W-:Y:S01]  /*1510*/  UMOV UR4, UR5 ;  /* 0x0000000500047c82 */ /* 0x000fe20008000000 */
[----:B------:R-:W-:Y:S02]  /*1520*/  USHF.R.U32.HI UR6, URZ, UR9, UR6 ;  /* 0x00000009ff067299 */ /* 0x000fe40008011606 */
[----:B---3--:R-:W-:Y:S02]  /*1530*/  USHF.R.U32.HI UR4, URZ, UR13, UR4 ;  /* 0x0000000dff047299 */ /* 0x008fe40008011604 */
[----:B------:R-:W-:Y:S02]  /*1540*/  USEL UR5, UR16, UR6, !UP2 ;  /* 0x0000000610057287 */ /* 0x000fe4000d000000 */
[----:B------:R-:W-:-:S04]  /*1550*/  USEL UR4, UR20, UR4, !UP1 ;  /* 0x0000000414047287 */ /* 0x000fc8000c800000 */
[----:B------:R-:W-:Y:S02]  /*1560*/  UIADD3 UR6, UPT, UPT, UR5, -UR4, URZ ;  /* 0x8000000405067290 */ /* 0x000fe4000fffe0ff */
[----:B------:R-:W-:Y:S02]  /*1570*/  UIADD3 UR4, UPT, UPT, -UR5, UR4, URZ ;  /* 0x0000000405047290 */ /* 0x000fe4000fffe1ff */
[----:B------:R-:W-:Y:S02]  /*1580*/  UIMAD UR20, UR6, UR10, UR20 ;  /* 0x0000000a061472a4 */ /* 0x000fe4000f8e0214 */
[----:B------:R-:W-:-:S12]  /*1590*/  UIMAD UR16, UR4, UR12, UR16 ;  /* 0x0000000c041072a4 */ /* 0x000fd8000f8e0210 */
.L_x_19:
[----:B------:R-:W-:Y:S05]  /*15a0*/  BRA.U !UP5, `(.L_x_20) ;  /* 0x000000010d0c7547 */ /* 0x000fea000b800000 */
[----:B------:R-:W-:Y:S01]  /*15b0*/  UCGABAR_WAIT ;  /* 0x0000000000007dc7 */ /* 0x000fe20008000000 */
[----:B------:R-:W-:Y:S01]  /*15c0*/  CCTL.IVALL ;  /* 0x00000000ff00798f */ /* 0x000fe20002000000 */
[----:B------:R-:W-:Y:S05]  /*15d0*/  BRA `(.L_x_21) ;  /* 0x0000000000047947 */ /* 0x000fea0003800000 */
.L_x_20:
[----:B------:R-:W-:Y:S06]  /*15e0*/  BAR.SYNC.DEFER_BLOCKING 0x0 ;  /* 0x0000000000007b1d */ /* 0x000fec0000010000 */
.L_x_21:
[----:B------:R-:W-:Y:S05]  /*15f0*/  BRA.U UP0, `(.L_x_22) ;  /* 0x0000001100947547 */ /* 0x000fea000b800000 */
[----:B------:R-:W1:Y:S01]  /*1600*/  LDCU UR6, c[0x0][0x38c] ;  /* 0x00007180ff0677ac */ /* 0x000e620008000800 */
[----:B------:R-:W2:Y:S01]  /*1610*/  S2UR UR8, SR_CgaCtaId ;  /* 0x00000000000879c3 */ /* 0x000ea20000008800 */
[----:B------:R-:W-:Y:S01]  /*1620*/  PLOP3.LUT P1, PT, PT, PT, UP3, 0x80, 0x8 ;  /* 0x000000000008781c */ /* 0x000fe20003f2f038 */
[----:B------:R-:W-:Y:S01]  /*1630*/  IMAD.MOV.U32 R12, RZ, RZ, 0x1 ;  /* 0x00000001ff0c7424 */ /* 0x000fe200078e00ff */
[----:B------:R-:W-:Y:S01]  /*1640*/  UMOV UR7, 0x400 ;  /* 0x0000040000077882 */ /* 0x000fe20000000000 */
[----:B------:R-:W-:Y:S01]  /*1650*/  UISETP.NE.AND UP1, UPT, UR17, URZ, UPT ;  /* 0x000000ff1100728c */ /* 0x000fe2000bf25270 */
[----:B------:R-:W-:Y:S02]  /*1660*/  ISETP.EQ.OR P2, PT, R0, RZ, P3 ;  /* 0x000000ff0000720c */ /* 0x000fe40001f42670 */
[----:B------:R-:W-:Y:S02]  /*1670*/  CS2R R10, SRZ ;  /* 0x00000000000a7805 */ /* 0x000fe4000001ff00 */
[----:B------:R-:W-:Y:S01]  /*1680*/  PLOP3.LUT P1, PT, P1, PT, PT, 0x8, 0x80 ;  /* 0x000000000080781c */ /* 0x000fe20000f2e170 */
[----:B------:R-:W-:Y:S01]  /*1690*/  IMAD.MOV.U32 R9, RZ, RZ, RZ ;  /* 0x000000ffff097224 */ /* 0x000fe200078e00ff */
[----:B------:R-:W3:Y:S01]  /*16a0*/  LDCU UR40, c[0x0][0x370] ;  /* 0x00006e00ff2877ac */ /* 0x000ee20008000800 */
[----:B------:R-:W-:Y:S01]  /*16b0*/  IMAD.MOV.U32 R8, RZ, RZ, 0x1 ;  /* 0x00000001ff087424 */ /* 0x000fe200078e00ff */
[----:B------:R-:W4:Y:S01]  /*16c0*/  LDCU.64 UR26, c[0x0][0x348] ;  /* 0x00006900ff1a77ac */ /* 0x000f220008000a00 */
[----:B-1----:R-:W-:-:S02]  /*16d0*/  UIADD3 UR5, UPT, UPT, UR6, 0x1f, URZ ;  /* 0x0000001f06057890 */ /* 0x002fc4000fffe0ff */
[----:B------:R-:W-:Y:S02]  /*16e0*/  USHF.R.U32.HI UR45, URZ, 0x5, UR28 ;  /* 0x00000005ff2d7899 */ /* 0x000fe4000801161c */
[----:B------:R-:W-:Y:S02]  /*16f0*/  USHF.R.S32.HI UR4, URZ, 0x1f, UR5 ;  /* 0x0000001fff047899 */ /* 0x000fe40008011405 */
[----:B------:R-:W-:Y:S02]  /*1700*/  UIADD3 UR46, UPT, UPT, UR6, 0x3e, URZ ;  /* 0x0000003e062e7890 */ /* 0x000fe4000fffe0ff */
[----:B------:R-:W-:Y:S02]  /*1710*/  ULEA.HI UR4, UR4, UR5, URZ, 0x5 ;  /* 0x0000000504047291 */ /* 0x000fe4000f8f28ff */
[----:B--2---:R-:W-:Y:S02]  /*1720*/  ULEA UR7, UR8, UR7, 0x18 ;  /* 0x0000000708077291 */ /* 0x004fe4000f8ec0ff */
[----:B------:R-:W-:-:S02]  /*1730*/  USHF.R.S32.HI UR43, URZ, 0x5, UR4 ;  /* 0x00000005ff2b7899 */ /* 0x000fc40008011404 */
[----:B------:R-:W-:Y:S02]  /*1740*/  UIADD3 UR4, UPT, UPT, UR6, -0x1, URZ ;  /* 0xffffffff06047890 */ /* 0x000fe4000fffe0ff */
[----:B------:R-:W-:Y:S02]  /*1750*/  UISETP.LT.U32.AND UP0, UPT, UR43, 0x3, UPT ;  /* 0x000000032b00788c */ /* 0x000fe4000bf01070 */
[----:B------:R-:W-:Y:S02]  /*1760*/  UISETP.GE.U32.AND UP2, UPT, UR4, -0x3f, UPT ;  /* 0xffffffc10400788c */ /* 0x000fe4000bf46070 */
[----:B------:R-:W-:Y:S01]  /*1770*/  USEL UR41, UR43, 0x3, UP0 ;  /* 0x000000032b297887 */ /* 0x000fe20008000000 */
[----:B------:R-:W1:Y:S03]  /*1780*/  LDCU UR39, c[0x0][0x374] ;  /* 0x00006e80ff2777ac */ /* 0x000e660008000800 */
[----:B------:R-:W-:-:S02]  /*1790*/  UIADD3 UR21, UPT, UPT, UR41, -0x1, URZ ;  /* 0xffffffff29157890 */ /* 0x000fc4000fffe0ff */
[----:B------:R-:W-:-:S03]  /*17a0*/  USEL UR24, UR48, 0x2, UP1 ;  /* 0x0000000230187887 */ /* 0x000fc60008800000 */
[----:B------:R-:W-:Y:S02]  /*17b0*/  @UP2 UIADD3 UR21, UPT, UPT, UR41, URZ, URZ ;  /* 0x000000ff29152290 */ /* 0x000fe4000fffe0ff */
[----:B------:R-:W-:Y:S02]  /*17c0*/  UIADD3 UR29, UPT, UPT, UR7, 0xc400, UR28 ;  /* 0x0000c400071d7890 */ /* 0x000fe4000fffe01c */
[----:B------:R-:W-:Y:S02]  /*17d0*/  UIADD3 UR44, UPT, UPT, UR43, -UR41, URZ ;  /* 0x800000292b2c7290 */ /* 0x000fe4000fffe0ff */
[----:B------:R-:W-:Y:S01]  /*17e0*/  UIADD3 UR21, UPT, UPT, UR21, 0x1, URZ ;  /* 0x0000000115157890 */ /* 0x000fe2000fffe0ff */
[----:B---34-:R-:W-:-:S11]  /*17f0*/  UMOV UR5, URZ ;  /* 0x000000ff00057c82 */ /* 0x018fd60008000000 */
.L_x_42:
[----:B------:R-:W2:Y:S02]  /*1800*/  S2UR UR4, SR_CgaCtaId ;  /* 0x00000000000479c3 */ /* 0x000ea40000008800 */
[----:B--2---:R-:W-:-:S09]  /*1810*/  UISETP.NE.AND UP0, UPT, UR4, URZ, UPT ;  /* 0x000000ff0400728c */ /* 0x004fd2000bf05270 */
[----:B-1----:R-:W-:Y:S05]  /*1820*/  BRA.U UP0, `(.L_x_23) ;  /* 0x0000000100287547 */ /* 0x002fea000b800000 */
[----:B------:R-:W-:Y:S02]  /*1830*/  LEA R0, R9, UR7, 0x3 ;  /* 0x0000000709007c11 */ /* 0x000fe4000f8e18ff */
[----:B------:R-:W-:-:S04]  /*1840*/  SHF.L.U32 R3, R8, 0x1f, RZ ;  /* 0x0000001f08037819 */ /* 0x000fc800000006ff */
[----:B------:R-:W2:Y:S02]  /*1850*/  SYNCS.PHASECHK.TRANS64.TRYWAIT P0, [R0+URZ+0xd0], R3 ;  /* 0x0000d003000075a7 */ /* 0x000ea400080011ff */
[----:B--2---:R-:W-:Y:S05]  /*1860*/  @!P0 BRA `(.L_x_24) ;  /* 0x0000009c001c8947 */ /* 0x004fea0003800000 */
.L_x_132:
[----:B------:R3:W-:Y:S01]  /*1870*/  SYNCS.ARRIVE.TRANS64.A1T0 RZ, [R0+URZ+0xc0], RZ ;  /* 0x0000c0ff00ff79a7 */ /* 0x0007e200081000ff */
[----:B------:R-:W-:-:S05]  /*1880*/  VIADD R9, R9, 0x1 ;  /* 0x0000000109097836 */ /* 0x000fca0000000000 */
[----:B------:R-:W-:-:S04]  /*1890*/  ISETP.NE.AND P0, PT, R9, 0x2, PT ;  /* 0x000000020900780c */ /* 0x000fc80003f05270 */
[----:B--2---:R-:W-:Y:S02]  /*18a0*/  SEL R3, RZ, 0x1, P0 ;  /* 0x00000001ff037807 */ /* 0x004fe40000000000 */
[----:B------:R-:W-:Y:S02]  /*18b0*/  SEL R9, R9, RZ, P0 ;  /* 0x000000ff09097207 */ /* 0x000fe40000000000 */
[----:B------:R-:W-:-:S07]  /*18c0*/  LOP3.LUT R8, R8, R3, RZ, 0x3c, !PT ;  /* 0x0000000308087212 */ /* 0x000fce00078e3cff */
.L_x_23:
[----:B------:R-:W-:Y:S01]  /*18d0*/  ULEA UR4, UR5, UR7, 0x3 ;  /* 0x0000000705047291 */ /* 0x000fe2000f8e18ff */
[----:B---3--:R-:W-:Y:S01]  /*18e0*/  SHF.L.U32 R0, R12, 0x1f, RZ ;  /* 0x0000001f0c007819 */ /* 0x008fe200000006ff */
[----:B------:R-:W-:Y:S02]  /*18f0*/  UISETP.GE.U32.AND UP0, UPT, UR46, 0x3f, UPT ;  /* 0x0000003f2e00788c */ /* 0x000fe4000bf06070 */
[----:B------:R-:W-:Y:S02]  /*1900*/  USHF.L.U32 UR11, UR20, 0x8, URZ ;  /* 0x00000008140b7899 */ /* 0x000fe400080006ff */
[----:B------:R-:W-:Y:S01]  /*1910*/  ULEA UR35, UR16, UR45, 0x7 ;  /* 0x0000002d10237291 */ /* 0x000fe2000f8e38ff */
[----:B------:R-:W-:Y:S02]  /*1920*/  UMOV UR13, URZ ;  /* 0x000000ff000d7c82 */ /* 0x000fe40008000000 */
[----:B------:R2:W3:Y:S02]  /*1930*/  SYNCS.PHASECHK.TRANS64.TRYWAIT P0, [UR4+0x18], R0 ;  /* 0x00001800ff0075a7 */ /* 0x0004e40008001104 */
[----:B------:R-:W-:Y:S07]  /*1940*/  BRA.U !UP0, `(.L_x_25) ;  /* 0x0000000108bc7547 */ /* 0x000fee000b800000 */
[----:B------:R-:W-:Y:S01]  /*1950*/  UMOV UR6, URZ ;  /* 0x000000ff00067c82 */ /* 0x000fe20008000000 */
[----:B------:R-:W-:-:S05]  /*1960*/  UMOV UR4, UR5 ;  /* 0x0000000500047c82 */ /* 0x000fca0008000000 */
.L_x_31:
[----:B------:R-:W-:Y:S01]  /*1970*/  ULEA UR33, UR4, UR7, 0x3 ;  /* 0x0000000704217291 */ /* 0x000fe2000f8e18ff */
[----:B---3--:R-:W-:Y:S01]  /*1980*/  @!P3 MOV R2, 0x3000 ;  /* 0x000030000002b802 */ /* 0x008fe20000000f00 */
[----:B-1-3--:R-:W-:Y:S10]  /*1990*/  @P0 BRA `(.L_x_26) ;  /* 0x00000000000c0947 */ /* 0x00aff40003800000 */
[----:B------:R-:W-:-:S04]  /*19a0*/  SHF.L.U32 R3, R12, 0x1f, RZ ;  /* 0x0000001f0c037819 */ /* 0x000fc800000006ff */
[----:B------:R-:W3:Y:S02]  /*19b0*/  SYNCS.PHASECHK.TRANS64.TRYWAIT P0, [UR33+0x18], R3 ;  /* 0x00001803ff0075a7 */ /* 0x000ee40008001121 */
[----:B---3--:R-:W-:Y:S05]  /*19c0*/  @!P0 BRA `(.L_x_27) ;  /* 0x0000009800d88947 */ /* 0x008fea0003800000 */
.L_x_26:
[----:B------:R3:W-:Y:S01]  /*19d0*/  @!P3 SYNCS.ARRIVE.TRANS64 RZ, [UR33], R2 ;  /* 0x00000002ffffb9a7 */ /* 0x0007e20008000021 */
[----:B------:R-:W-:-:S04]  /*19e0*/  ULOP3.LUT UR5, UR24, 0x2, URZ, 0xfc, !UPT ;  /* 0x0000000218057892 */ /* 0x000fc8000f8efcff */
[----:B------:R-:W-:-:S09]  /*19f0*/  UISETP.NE.AND UP0, UPT, UR5, 0x2, UPT ;  /* 0x000000020500788c */ /* 0x000fd2000bf05270 */
[----:B------:R-:W-:Y:S05]  /*1a00*/  BRA.U UP0, `(.L_x_28) ;  /* 0x0000000100047547 */ /* 0x000fea000b800000 */
[----:B-1----:R-:W-:Y:S05]  /*1a10*/  BPT.TRAP 0x1 ;  /* 0x000000040000795c */ /* 0x002fea0000300000 */
.L_x_28:
[----:B------:R-:W-:Y:S04]  /*1a20*/  BSSY.RECONVERGENT B0, `(.L_x_29) ;  /* 0x0000003000007945 */ /* 0x000fe80003800200 */
[----:B------:R-:W-:Y:S05]  /*1a30*/  @P2 BRA `(.L_x_30) ;  /* 0x0000000000042947 */ /* 0x000fea0003800000 */
[----:B-1----:R-:W-:Y:S05]  /*1a40*/  BPT.TRAP 0x1 ;  /* 0x000000040000795c */ /* 0x002fea0000300000 */
.L_x_30:
[----:B-1----:R-:W-:Y:S05]  /*1a50*/  BSYNC.RECONVERGENT B0 ;  /* 0x0000000000007941 */ /* 0x002fea0003800200 */
.L_x_29:
[----:B------:R-:W-:Y:S02]  /*1a60*/  UIADD3 UR5, UPT, UPT, UR4, 0x1, URZ ;  /* 0x0000000104057890 */ /* 0x000fe4000fffe0ff */
[----:B------:R-:W-:Y:S02]  /*1a70*/  ULEA UR32, UR4, UR28, 0xc ;  /* 0x0000001c04207291 */ /* 0x000fe4000f8e60ff */
[----:B------:R-:W-:Y:S02]  /*1a80*/  UISETP.NE.AND UP0, UPT, UR5, 0x3, UPT ;  /* 0x000000030500788c */ /* 0x000fe4000bf05270 */
[----:B------:R-:W-:Y:S02]  /*1a90*/  UIADD3 UR16, UP1, UPT, UR26, 0x80, URZ ;  /* 0x000000801a107890 */ /* 0x000fe4000ff3e0ff */
[----:B------:R-:W-:Y:S02]  /*1aa0*/  USEL UR9, URZ, 0x1, UP0 ;  /* 0x00000001ff097887 */ /* 0x000fe40008000000 */
[----:B------:R-:W-:-:S02]  /*1ab0*/  USEL UR5, UR5, URZ, UP0 ;  /* 0x000000ff05057287 */ /* 0x000fc40008000000 */
[----:B------:R-:W-:Y:S02]  /*1ac0*/  UIADD3 UR14, UP0, UPT, UR26, 0x180, URZ ;  /* 0x000001801a0e7890 */ /* 0x000fe4000ff1e0ff */
[----:B------:R-:W-:Y:S01]  /*1ad0*/  ULEA UR8, UR5, UR7, 0x3 ;  /* 0x0000000705087291 */ /* 0x000fe2000f8e18ff */
[----:B------:R-:W-:Y:S01]  /*1ae0*/  LOP3.LUT R12, R12, UR9, RZ, 0x3c, !PT ;  /* 0x000000090c0c7c12 */ /* 0x000fe2000f8e3cff */
[----:B------:R-:W-:Y:S02]  /*1af0*/  USHF.L.U32 UR34, UR6, 0x5, URZ ;  /* 0x0000000506227899 */ /* 0x000fe400080006ff */
[----:B------:R-:W-:Y:S01]  /*1b00*/  UIADD3.X UR17, UPT, UPT, URZ, UR27, URZ, UP1, !UPT ;  /* 0x0000001bff117290 */ /* 0x000fe20008ffe4ff */
[----:B--2---:R-:W-:Y:S01]  /*1b10*/  SHF.L.U32 R0, R12, 0x1f, RZ ;  /* 0x0000001f0c007819 */ /* 0x004fe200000006ff */
[----:B------:R-:W-:Y:S02]  /*1b20*/  UIADD3 UR32, UPT, UPT, UR7, 0xc400, UR32 ;  /* 0x0000c40007207890 */ /* 0x000fe4000fffe020 */
[----:B------:R-:W-:Y:S01]  /*1b30*/  UIADD3.X UR15, UPT, UPT, URZ, UR27, URZ, UP0, !UPT ;  /* 0x0000001bff0f7290 */ /* 0x000fe200087fe4ff */
[----:B------:R4:W1:Y:S01]  /*1b40*/  SYNCS.PHASECHK.TRANS64.TRYWAIT P0, [UR8+0x18], R0 ;  /* 0x00001800ff0075a7 */ /* 0x0008620008001108 */
[----:B------:R-:W-:Y:S01]  /*1b50*/  ULEA UR8, UR4, UR7, 0xd ;  /* 0x0000000704087291 */ /* 0x000fe2000f8e68ff */
[----:B------:R-:W-:Y:S01]  /*1b60*/  UMOV UR13, 0x30000 ;  /* 0x00030000000d7882 */ /* 0x000fe20000000000 */
[----:B------:R-:W-:-:S02]  /*1b70*/  UMOV UR18, 0x0 ;  /* 0x0000000000127882 */ /* 0x000fc40000000000 */
[----:B------:R-:W-:Y:S01]  /*1b80*/  UIADD3 UR8, UPT, UPT, UR8, 0xf400, URZ ;  /* 0x0000f40008087890 */ /* 0x000fe2000fffe0ff */
[----:B------:R-:W-:Y:S01]  /*1b90*/  UMOV UR19, 0x10000000 ;  /* 0x1000000000137882 */ /* 0x000fe20000000000 */
[----:B------:R-:W-:Y:S01]  /*1ba0*/  UMOV UR12, UR36 ;  /* 0x00000024000c7c82 */ /* 0x000fe20008000000 */
[----:B------:R-:W-:Y:S01]  /*1bb0*/  UMOV UR9, UR33 ;  /* 0x0000002100097c82 */ /* 0x000fe20008000000 */
[----:B------:R-:W-:Y:S01]  /*1bc0*/  UMOV UR10, UR34 ;  /* 0x00000022000a7c82 */ /* 0x000fe20008000000 */
[----:B------:R2:W-:Y:S01]  /*1bd0*/  UTMALDG.3D.MULTICAST [UR32], [UR16], UR13, desc[UR18] ;  /* 0x00001220100073b4 */ /* 0x0005e2000801180d */
[----:B------:R-:W-:Y:S01]  /*1be0*/  UIADD3 UR6, UPT, UPT, UR6, 0x1, URZ ;  /* 0x0000000106067890 */ /* 0x000fe2000fffe0ff */
[----:B------:R-:W-:-:S03]  /*1bf0*/  UMOV UR4, UR5 ;  /* 0x0000000500047c82 */ /* 0x000fc60008000000 */
[----:B------:R-:W-:Y:S01]  /*1c00*/  UISETP.NE.AND UP0, UPT, UR6, UR21, UPT ;  /* 0x000000150600728c */ /* 0x000fe2000bf05270 */
[----:B------:R4:W-:Y:S01]  /*1c10*/  UTMALDG.3D [UR8], [UR14], desc[UR18] ;  /* 0x000012080e0075b4 */ /* 0x0009e20008011000 */
[----:B--2---:R-:W-:-:S07]  /*1c20*/  UMOV UR13, UR21 ;  /* 0x00000015000d7c82 */ /* 0x004fce0008000000 */
[----:B----4-:R-:W-:Y:S05]  /*1c30*/  BRA.U UP0, `(.L_x_31) ;  /* 0xfffffffd004c7547 */ /* 0x010fea000b83ffff */
.L_x_25:
[----:B------:R-:W-:Y:S01]  /*1c40*/  ULEA UR4, UR5, UR7, 0x3 ;  /* 0x0000000705047291 */ /* 0x000fe2000f8e18ff */
[----:B--2---:R-:W-:Y:S01]  /*1c50*/  SHF.L.U32 R0, R12, 0x1f, RZ ;  /* 0x0000001f0c007819 */ /* 0x004fe200000006ff */
[----:B------:R-:W-:Y:S01]  /*1c60*/  @!P1 SYNCS.ARRIVE.TRANS64.A1T0 RZ, [UR7+0x78], RZ ;  /* 0x000078ffffff99a7 */ /* 0x000fe20008100007 */
[----:B------:R-:W-:-:S06]  /*1c70*/  UISETP.GT.AND UP0, UPT, UR43, UR41, UPT ;  /* 0x000000292b00728c */ /* 0x000fcc000bf04270 */
[----:B-1-3--:R1:W2:Y:S03]  /*1c80*/  SYNCS.PHASECHK.TRANS64.TRYWAIT P0, [UR4+0x18], R0 ;  /* 0x00001800ff0075a7 */ /* 0x00a2a60008001104 */
[----:B------:R-:W-:Y:S05]  /*1c90*/  BRA.U !UP0, `(.L_x_32) ;  /* 0x0000000108bc7547 */ /* 0x000fea000b800000 */
[----:B------:R-:W-:Y:S01]  /*1ca0*/  UIADD3 UR25, UPT, UPT, UR44, UR13, URZ ;  /* 0x0000000d2c197290 */ /* 0x000fe2000fffe0ff */
[----:B------:R-:W-:-:S11]  /*1cb0*/  UMOV UR4, UR5 ;  /* 0x0000000500047c82 */ /* 0x000fd60008000000 */
.L_x_38:
[----:B------:R-:W-:Y:S01]  /*1cc0*/  ULEA UR17, UR4, UR7, 0x3 ;  /* 0x0000000704117291 */ /* 0x000fe2000f8e18ff */
[----:B--2---:R-:W-:Y:S01]  /*1cd0*/  @!P3 MOV R2, 0x3000 ;  /* 0x000030000002b802 */ /* 0x004fe20000000f00 */
[----:B--2-4-:R-:W-:Y:S10]  /*1ce0*/  @P0 BRA `(.L_x_33) ;  /* 0x00000000000c0947 */ /* 0x014ff40003800000 */
[----:B------:R-:W-:-:S04]  /*1cf0*/  SHF.L.U32 R3, R12, 0x1f, RZ ;  /* 0x0000001f0c037819 */ /* 0x000fc800000006ff */
[----:B------:R-:W2:Y:S02]  /*1d00*/  SYNCS.PHASECHK.TRANS64.TRYWAIT P0, [UR17+0x18], R3 ;  /* 0x00001803ff0075a7 */ /* 0x000ea40008001111 */
[----:B--2---:R-:W-:Y:S05]  /*1d10*/  @!P0 BRA `(.L_x_34) ;  /* 0x00000098001c8947 */ /* 0x004fea0003800000 */
.L_x_33:
[----:B------:R2:W-:Y:S01]  /*1d20*/  @!P3 SYNCS.ARRIVE.TRANS64 RZ, [UR17], R2 ;  /* 0x00000002ffffb9a7 */ /* 0x0005e20008000011 */
[----:B------:R-:W-:-:S04]  /*1d30*/  ULOP3.LUT UR5, UR24, 0x2, URZ, 0xfc, !UPT ;  /* 0x0000000218057892 */ /* 0x000fc8000f8efcff */
[----:B------:R-:W-:-:S09]  /*1d40*/  UISETP.NE.AND UP0, UPT, UR5, 0x2, UPT ;  /* 0x000000020500788c */ /* 0x000fd2000bf05270 */
[----:B------:R-:W-:Y:S05]  /*1d50*/  BRA.U UP0, `(.L_x_35) ;  /* 0x0000000100047547 */ /* 0x000fea000b800000 */
[----:B------:R-:W-:Y:S05]  /*1d60*/  BPT.TRAP 0x1 ;  /* 0x000000040000795c */ /* 0x000fea0000300000 */
.L_x_35:
[----:B------:R-:W-:Y:S04]  /*1d70*/  BSSY.RECONVERGENT B0, `(.L_x_36) ;  /* 0x0000003000007945 */ /* 0x000fe80003800200 */
[----:B------:R-:W-:Y:S05]  /*1d80*/  @P2 BRA `(.L_x_37) ;  /* 0x0000000000042947 */ /* 0x000fea0003800000 */
[----:B------:R-:W-:Y:S05]  /*1d90*/  BPT.TRAP 0x1 ;  /* 0x000000040000795c */ /* 0x000fea0000300000 */
.L_x_37:
[----:B------:R-:W-:Y:S05]  /*1da0*/  BSYNC.RECONVERGENT B0 ;  /* 0x0000000000007941 */ /* 0x000fea0003800200 */
.L_x_36:
[----:B------:R-:W-:Y:S02]  /*1db0*/  UIADD3 UR5, UPT, UPT, UR4, 0x1, URZ ;  /* 0x0000000104057890 */ /* 0x000fe4000fffe0ff */
[----:B------:R-:W-:Y:S02]  /*1dc0*/  UIADD3 UR14, UP1, UPT, UR26, 0x80, URZ ;  /* 0x000000801a0e7890 */ /* 0x000fe4000ff3e0ff */
[----:B------:R-:W-:Y:S02]  /*1dd0*/  UISETP.NE.AND UP0, UPT, UR5, 0x3, UPT ;  /* 0x000000030500788c */ /* 0x000fe4000bf05270 */
[----:B------:R-:W-:Y:S02]  /*1de0*/  USHF.L.U32 UR18, UR13, 0x5, URZ ;  /* 0x000000050d127899 */ /* 0x000fe400080006ff */
[----:B------:R-:W-:Y:S02]  /*1df0*/  USEL UR8, URZ, 0x1, UP0 ;  /* 0x00000001ff087887 */ /* 0x000fe40008000000 */
[----:B------:R-:W-:-:S02]  /*1e00*/  USEL UR5, UR5, URZ, UP0 ;  /* 0x000000ff05057287 */ /* 0x000fc40008000000 */
[----:B------:R-:W-:Y:S02]  /*1e10*/  UIADD3 UR22, UP0, UPT, UR26, 0x180, URZ ;  /* 0x000001801a167890 */ /* 0x000fe4000ff1e0ff */
[----:B------:R-:W-:Y:S01]  /*1e20*/  LOP3.LUT R12, R12, UR8, RZ, 0x3c, !PT ;  /* 0x000000080c0c7c12 */ /* 0x000fe2000f8e3cff */
[----:B------:R-:W-:Y:S02]  /*1e30*/  ULEA UR6, UR5, UR7, 0x3 ;  /* 0x0000000705067291 */ /* 0x000fe4000f8e18ff */
[----:B------:R-:W-:Y:S01]  /*1e40*/  ULEA UR8, UR4, UR7, 0xd ;  /* 0x0000000704087291 */ /* 0x000fe2000f8e68ff */
[----:B-1----:R-:W-:Y:S01]  /*1e50*/  SHF.L.U32 R0, R12, 0x1f, RZ ;  /* 0x0000001f0c007819 */ /* 0x002fe200000006ff */
[----:B------:R-:W-:Y:S02]  /*1e60*/  ULEA UR16, UR4, UR29, 0xc ;  /* 0x0000001d04107291 */ /* 0x000fe4000f8e60ff */
[----:B------:R-:W-:Y:S02]  /*1e70*/  UIADD3.X UR15, UPT, UPT, URZ, UR27, URZ, UP1, !UPT ;  /* 0x0000001bff0f7290 */ /* 0x000fe40008ffe4ff */
[----:B------:R-:W-:Y:S01]  /*1e80*/  UIADD3 UR8, UPT, UPT, UR8, 0xf400, URZ ;  /* 0x0000f40008087890 */ /* 0x000fe2000fffe0ff */
[----:B------:R3:W4:Y:S01]  /*1e90*/  SYNCS.PHASECHK.TRANS64.TRYWAIT P0, [UR6+0x18], R0 ;  /* 0x00001800ff0075a7 */ /* 0x0007220008001106 */
[----:B------:R-:W-:Y:S01]  /*1ea0*/  UIADD3.X UR23, UPT, UPT, URZ, UR27, URZ, UP0, !UPT ;  /* 0x0000001bff177290 */ /* 0x000fe200087fe4ff */
[----:B------:R-:W-:Y:S01]  /*1eb0*/  UMOV UR6, 0x30000 ;  /* 0x0003000000067882 */ /* 0x000fe20000000000 */
[----:B------:R-:W-:Y:S01]  /*1ec0*/  UMOV UR30, 0x0 ;  /* 0x00000000001e7882 */ /* 0x000fe20000000000 */
[----:B------:R-:W-:Y:S01]  /*1ed0*/  UMOV UR31, 0x10000000 ;  /* 0x10000000001f7882 */ /* 0x000fe20000000000 */
[----:B------:R-:W-:Y:S01]  /*1ee0*/  UMOV UR19, UR35 ;  /* 0x0000002300137c82 */ /* 0x000fe20008000000 */
[----:B------:R-:W-:Y:S01]  /*1ef0*/  UMOV UR20, UR36 ;  /* 0x0000002400147c82 */ /* 0x000fe20008000000 */
[----:B------:R-:W-:Y:S01]  /*1f00*/  UMOV UR12, UR36 ;  /* 0x00000024000c7c82 */ /* 0x000fe20008000000 */
[----:B------:R-:W-:Y:S01]  /*1f10*/  UMOV UR9, UR17 ;  /* 0x0000001100097c82 */ /* 0x000fe20008000000 */
[----:B------:R-:W-:Y:S01]  /*1f20*/  UMOV UR10, UR18 ;  /* 0x00000012000a7c82 */ /* 0x000fe20008000000 */
[----:B------:R3:W-:Y:S01]  /*1f30*/  UTMALDG.3D.MULTICAST [UR16], [UR14], UR6, desc[UR30] ;  /* 0x00001e100e0073b4 */ /* 0x0007e20008011806 */
[----:B------:R-:W-:Y:S01]  /*1f40*/  UIADD3 UR13, UPT, UPT, UR13, 0x1, URZ ;  /* 0x000000010d0d7890 */ /* 0x000fe2000fffe0ff */
[----:B------:R-:W-:-:S03]  /*1f50*/  UMOV UR4, UR5 ;  /* 0x0000000500047c82 */ /* 0x000fc60008000000 */
[----:B------:R-:W-:Y:S01]  /*1f60*/  UISETP.NE.AND UP0, UPT, UR13, UR25, UPT ;  /* 0x000000190d00728c */ /* 0x000fe2000bf05270 */
[----:B------:R3:W-:Y:S08]  /*1f70*/  UTMALDG.3D [UR8], [UR22], desc[UR30] ;  /* 0x00001e08160075b4 */ /* 0x0007f00008011000 */
[----:B---3--:R-:W-:Y:S05]  /*1f80*/  BRA.U UP0, `(.L_x_38) ;  /* 0xfffffffd004c7547 */ /* 0x008fea000b83ffff */
.L_x_32:
[C---:B------:R-:W-:Y:S01]  /*1f90*/  LEA R3, R11.reuse, UR7, 0x3 ;  /* 0x000000070b037c11 */ /* 0x040fe2000f8e18ff */
[----:B------:R-:W-:Y:S01]  /*1fa0*/  NOP ;  /* 0x0000000000007918 */ /* 0x000fe20000000000 */
[----:B-1----:R-:W-:Y:S02]  /*1fb0*/  SHF.L.U32 R0, R10, 0x1f, RZ ;  /* 0x0000001f0a007819 */ /* 0x002fe400000006ff */
[----:B------:R-:W-:Y:S02]  /*1fc0*/  LEA R5, R11, UR7, 0x4 ;  /* 0x000000070b057c11 */ /* 0x000fe4000f8e20ff */
[----:B--2-4-:R-:W1:Y:S02]  /*1fd0*/  SYNCS.PHASECHK.TRANS64.TRYWAIT P0, [R3+URZ+0x80], R0 ;  /* 0x00008000030075a7 */ /* 0x014e6400080011ff */
[----:B-1----:R-:W-:Y:S05]  /*1fe0*/  @!P0 BRA `(.L_x_39) ;  /* 0x0000009400808947 */ /* 0x002fea0003800000 */
.L_x_135:
[----:B------:R-:W2:Y:S01]  /*1ff0*/  LDS.128 R4, [R5+0xf0] ;  /* 0x0000f00005047984 */ /* 0x000ea20000000c00 */
[----:B------:R-:W-:Y:S01]  /*2000*/  UISETP.GE.AND UP0, UPT, UR42, 0x1, UPT ;  /* 0x000000012a00788c */ /* 0x000fe2000bf06270 */
[----:B------:R-:W-:Y:S01]  /*2010*/  @!PT LDS RZ, [RZ] ;  /* 0x00000000fffff984 */ /* 0x000fe20000000800 */
[----:B------:R-:W-:Y:S01]  /*2020*/  @!PT LDS RZ, [RZ] ;  /* 0x00000000fffff984 */ /* 0x000fe20000000800 */
[----:B------:R-:W-:Y:S01]  /*2030*/  @!PT LDS RZ, [RZ] ;  /* 0x00000000fffff984 */ /* 0x000fe20000000800 */
[----:B------:R-:W-:Y:S01]  /*2040*/  @!PT LDS RZ, [RZ] ;  /* 0x00000000fffff984 */ /* 0x000fe20000000800 */
[----:B------:R3:W-:Y:S06]  /*2050*/  MEMBAR.ALL.CTA ;  /* 0x0000000000007992 */ /* 0x0007ec0000008000 */
[----:B---3--:R-:W3:Y:S01]  /*2060*/  FENCE.VIEW.ASYNC.S ;  /* 0x00000000000073c6 */ /* 0x008ee20000000000 */
[----:B--2---:R-:W-:-:S13]  /*2070*/  LOP3.LUT P0, RZ, R6, 0x1, RZ, 0xc0, !PT ;  /* 0x0000000106ff7812 */ /* 0x004fda000780c0ff */
[----:B---3--:R-:W-:Y:S01]  /*2080*/  VOTEU.ANY UP1, P0 ;  /* 0x0000000000ff7886 */ /* 0x008fe20000020100 */
[----:B------:R-:W-:-:S13]  /*2090*/  PLOP3.LUT P0, PT, PT, PT, UP1, 0x80, 0x8 ;  /* 0x000000000008781c */ /* 0x000fda0003f0f018 */
[----:B-1----:R-:W-:Y:S02]  /*20a0*/  @P0 LOP3.LUT R0, R5, 0xffff, RZ, 0xc0, !PT ;  /* 0x0000ffff05000812 */ /* 0x002fe400078ec0ff */
[----:B------:R-:W-:Y:S02]  /*20b0*/  @P0 MOV R2, R4 ;  /* 0x0000000400020202 */ /* 0x000fe40000000f00 */
[----:B------:R-:W-:Y:S01]  /*20c0*/  @P0 R2UR UR6, R0 ;  /* 0x00000000000602ca */ /* 0x000fe200000e0000 */
[----:B------:R-:W-:Y:S01]  /*20d0*/  VIADD R0, R3, 0x90 ;  /* 0x0000009003007836 */ /* 0x000fe20000000000 */
[----:B------:R-:W-:Y:S02]  /*20e0*/  @P0 SHF.R.U32.HI R4, RZ, 0x10, R5 ;  /* 0x00000010ff040819 */ /* 0x000fe40000011605 */
[----:B------:R-:W-:Y:S02]  /*20f0*/  @P0 R2UR UR8, R2 ;  /* 0x00000000020802ca */ /* 0x000fe400000e0000 */
[----:B------:R-:W-:-:S02]  /*2100*/  PRMT R0, RZ, 0x654, R0 ;  /* 0x00000654ff007816 */ /* 0x000fc40000000000 */
[----:B------:R-:W-:Y:S02]  /*2110*/  @P0 R2UR UR4, R4 ;  /* 0x00000000040402ca */ /* 0x000fe400000e0000 */
[----:B------:R1:W-:Y:S03]  /*2120*/  SYNCS.ARRIVE.TRANS64.RED.A1T0 RZ, [R0+URZ], RZ ;  /* 0x000000ff00ff79a7 */ /* 0x0003e600081004ff */
[----:B------:R-:W-:-:S04]  /*2130*/  @UP1 UMOV UR37, UR6 ;  /* 0x0000000600251c82 */ /* 0x000fc80008000000 */
[----:B------:R-:W-:-:S04]  /*2140*/  @UP1 UMOV UR38, UR8 ;  /* 0x0000000800261c82 */ /* 0x000fc80008000000 */
[----:B------:R-:W-:Y:S01]  /*2150*/  @UP1 UMOV UR36, UR4 ;  /* 0x0000000400241c82 */ /* 0x000fe20008000000 */
[----:B------:R-:W-:Y:S05]  /*2160*/  BRA.U !UP0, `(.L_x_40) ;  /* 0x0000000108d47547 */ /* 0x000fea000b800000 */
[----:B------:R-:W2:Y:S01]  /*2170*/  LDCU.128 UR12, c[0x0][0xb10] ;  /* 0x00016200ff0c77ac */ /* 0x000ea20008000c00 */
[----:B------:R-:W3:Y:S01]  /*2180*/  LDCU UR25, c[0x0][0xb20] ;  /* 0x00016400ff1977ac */ /* 0x000ee20008000800 */
[----:B------:R-:W4:Y:S01]  /*2190*/  LDCU UR20, c[0x0][0xb0c] ;  /* 0x00016180ff1477ac */ /* 0x000f220008000800 */
[----:B------:R-:W1:Y:S01]  /*21a0*/  LDCU.64 UR10, c[0x0][0xb28] ;  /* 0x00016500ff0a77ac */ /* 0x000e620008000a00 */
[----:B------:R-:W-:Y:S02]  /*21b0*/  UISETP.NE.AND UP3, UPT, UR42, 0x1, UPT ;  /* 0x000000012a00788c */ /* 0x000fe4000bf65270 */
[----:B--2---:R-:W-:Y:S02]  /*21c0*/  UIMAD.WIDE.U32 UR16, UR39, UR15, URZ ;  /* 0x0000000f271072a5 */ /* 0x004fe4000f8e00ff */
[----:B------:R-:W-:Y:S02]  /*21d0*/  UIMAD.WIDE.U32 UR8, UR40, UR12, URZ ;  /* 0x0000000c280872a5 */ /* 0x000fe4000f8e00ff */
[----:B------:R-:W-:-:S02]  /*21e0*/  UISETP.NE.AND UP0, UPT, UR14, 0x1, UPT ;  /* 0x000000010e00788c */ /* 0x000fc4000bf05270 */
[----:B------:R-:W-:Y:S01]  /*21f0*/  UIMAD.WIDE.U32 UR22, UR37, UR15, URZ ;  /* 0x0000000f251672a5 */ /* 0x000fe2000f8e00ff */
[----:B------:R-:W-:Y:S02]  /*2200*/  UMOV UR16, UR17 ;  /* 0x0000001100107c82 */ /* 0x000fe40008000000 */
[----:B------:R-:W-:Y:S01]  /*2210*/  UMOV UR8, UR9 ;  /* 0x0000000900087c82 */ /* 0x000fe20008000000 */
[----:B---3--:R-:W-:Y:S02]  /*2220*/  USHF.R.U32.HI UR16, URZ, UR25, UR16 ;  /* 0x00000019ff107299 */ /* 0x008fe40008011610 */
[----:B----4-:R-:W-:Y:S02]  /*2230*/  UISETP.NE.AND UP2, UPT, UR20, 0x1, UPT ;  /* 0x000000011400788c */ /* 0x010fe4000bf45270 */
[----:B------:R-:W-:Y:S02]  /*2240*/  USHF.R.U32.HI UR8, URZ, UR13, UR8 ;  /* 0x0000000dff087299 */ /* 0x000fe40008011608 */
[----:B------:R-:W-:-:S02]  /*2250*/  USEL UR6, UR39, UR16, !UP0 ;  /* 0x0000001027067287 */ /* 0x000fc4000c000000 */
[----:B------:R-:W-:Y:S02]  /*2260*/  USEL UR8, UR40, UR8, !UP2 ;  /* 0x0000000828087287 */ /* 0x000fe4000d000000 */
[----:B-1----:R-:W-:Y:S01]  /*2270*/  UIMAD.WIDE.U32 UR16, UR6, UR10, URZ ;  /* 0x0000000a061072a5 */ /* 0x002fe2000f8e00ff */
[----:B------:R-:W-:Y:S01]  /*2280*/  UMOV UR4, UR23 ;  /* 0x0000001700047c82 */ /* 0x000fe20008000000 */
[----:B------:R-:W-:Y:S02]  /*2290*/  UIMAD.WIDE.U32 UR18, UR38, UR12, URZ ;  /* 0x0000000c261272a5 */ /* 0x000fe4000f8e00ff */
[----:B------:R-:W-:-:S03]  /*22a0*/  UIMAD.WIDE.U32 UR22, UR8, UR10, URZ ;  /* 0x0000000a081672a5 */ /* 0x000fc6000f8e00ff */
[----:B------:R-:W-:Y:S01]  /*22b0*/  UMOV UR16, UR17 ;  /* 0x0000001100107c82 */ /* 0x000fe20008000000 */
[----:B------:R-:W-:Y:S02]  /*22c0*/  USHF.R.U32.HI UR4, URZ, UR25, UR4 ;  /* 0x00000019ff047299 */ /* 0x000fe40008011604 */
[----:B------:R-:W-:Y:S01]  /*22d0*/  @UP3 USHF.R.U32.HI UR6, URZ, UR11, UR16 ;  /* 0x0000000bff063299 */ /* 0x000fe20008011610 */
[----:B------:R-:W-:Y:S01]  /*22e0*/  UMOV UR18, UR19 ;  /* 0x0000001300127c82 */ /* 0x000fe20008000000 */
[----:B------:R-:W-:Y:S01]  /*22f0*/  UMOV UR22, UR23 ;  /* 0x0000001700167c82 */ /* 0x000fe20008000000 */
[----:B------:R-:W-:Y:S02]  /*2300*/  USHF.R.U32.HI UR13, URZ, UR13, UR18 ;  /* 0x0000000dff0d7299 */ /* 0x000fe40008011612 */
[----:B------:R-:W-:Y:S02]  /*2310*/  USEL UR4, UR37, UR4, !UP0 ;  /* 0x0000000425047287 */ /* 0x000fe4000c000000 */
[----:B------:R-:W-:-:S02]  /*2320*/  @UP3 USHF.R.U32.HI UR8, URZ, UR11, UR22 ;  /* 0x0000000bff083299 */ /* 0x000fc40008011616 */
[----:B------:R-:W-:Y:S02]  /*2330*/  UIMAD UR9, UR42, UR6, URZ ;  /* 0x000000062a0972a4 */ /* 0x000fe4000f8e02ff */
[----:B------:R-:W-:Y:S02]  /*2340*/  USEL UR6, UR38, UR13, !UP2 ;  /* 0x0000000d26067287 */ /* 0x000fe4000d000000 */
[----:B------:R-:W-:Y:S02]  /*2350*/  UIMAD UR12, UR42, UR8, URZ ;  /* 0x000000082a0c72a4 */ /* 0x000fe4000f8e02ff */
[----:B------:R-:W-:Y:S02]  /*2360*/  UISETP.GE.AND UP0, UPT, UR4, UR9, UPT ;  /* 0x000000090400728c */ /* 0x000fe4000bf06270 */
[----:B------:R-:W-:Y:S02]  /*2370*/  UIMAD.WIDE.U32 UR16, UR4, UR10, URZ ;  /* 0x0000000a041072a5 */ /* 0x000fe4000f8e00ff */
[----:B------:R-:W-:-:S02]  /*2380*/  UISETP.GE.OR UP0, UPT, UR6, UR12, UP0 ;  /* 0x0000000c0600728c */ /* 0x000fc40008706670 */
        /* <DEDUP_REMOVED lines=19> */
.L_x_40:
[----:B------:R-:W2:Y:S02]  /*24c0*/  LDCU UR4, c[0x0][0xb30] ;  /* 0x00016600ff0477ac */ /* 0x000ea40008000800 */
[----:B--2---:R-:W-:-:S09]  /*24d0*/  UISETP.NE.AND UP0, UPT, UR4, 0x1, UPT ;  /* 0x000000010400788c */ /* 0x004fd2000bf05270 */
[----:B------:R-:W-:Y:S05]  /*24e0*/  BRA.U UP0, `(.L_x_41) ;  /* 0x0000000100447547 */ /* 0x000fea000b800000 */
[----:B------:R-:W2:Y:S01]  /*24f0*/  LDCU.128 UR12, c[0x0][0xb10] ;  /* 0x00016200ff0c77ac */ /* 0x000ea20008000c00 */
[----:B------:R-:W3:Y:S01]  /*2500*/  LDCU UR16, c[0x0][0xb0c] ;  /* 0x00016180ff1077ac */ /* 0x000ee20008000800 */
[----:B------:R-:W4:Y:S01]  /*2510*/  LDCU UR17, c[0x0][0xb20] ;  /* 0x00016400ff1177ac */ /* 0x000f220008000800 */
[----:B--2---:R-:W-:Y:S02]  /*2520*/  UIMAD.WIDE.U32 UR10, UR38, UR12, URZ ;  /* 0x0000000c260a72a5 */ /* 0x004fe4000f8e00ff */
[----:B------:R-:W-:Y:S02]  /*2530*/  UIMAD.WIDE.U32 UR8, UR37, UR15, URZ ;  /* 0x0000000f250872a5 */ /* 0x000fe4000f8e00ff */
[----:B---3--:R-:W-:Y:S02]  /*2540*/  UISETP.NE.AND UP2, UPT, UR16, 0x1, UPT ;  /* 0x000000011000788c */ /* 0x008fe4000bf45270 */
[----:B------:R-:W-:Y:S01]  /*2550*/  UISETP.NE.AND UP0, UPT, UR14, 0x1, UPT ;  /* 0x000000010e00788c */ /* 0x000fe2000bf05270 */
[----:B------:R-:W-:-:S02]  /*2560*/  UMOV UR6, UR11 ;  /* 0x0000000b00067c82 */ /* 0x000fc40008000000 */
[----:B------:R-:W-:Y:S01]  /*2570*/  UMOV UR4, UR9 ;  /* 0x0000000900047c82 */ /* 0x000fe20008000000 */
[----:B------:R-:W-:Y:S02]  /*2580*/  USHF.R.U32.HI UR6, URZ, UR13, UR6 ;  /* 0x0000000dff067299 */ /* 0x000fe40008011606 */
[----:B----4-:R-:W-:Y:S02]  /*2590*/  USHF.R.U32.HI UR4, URZ, UR17, UR4 ;  /* 0x00000011ff047299 */ /* 0x010fe40008011604 */
[----:B------:R-:W-:Y:S02]  /*25a0*/  USEL UR6, UR38, UR6, !UP2 ;  /* 0x0000000626067287 */ /* 0x000fe4000d000000 */
[----:B------:R-:W-:-:S04]  /*25b0*/  USEL UR4, UR37, UR4, !UP0 ;  /* 0x0000000425047287 */ /* 0x000fc8000c000000 */
[----:B------:R-:W-:Y:S02]  /*25c0*/  UIADD3 UR8, UPT, UPT, UR6, -UR4, URZ ;  /* 0x8000000406087290 */ /* 0x000fe4000fffe0ff */
[----:B------:R-:W-:Y:S02]  /*25d0*/  UIADD3 UR4, UPT, UPT, -UR6, UR4, URZ ;  /* 0x0000000406047290 */ /* 0x000fe4000fffe1ff */
[----:B------:R-:W-:Y:S02]  /*25e0*/  UIMAD UR37, UR8, UR14, UR37 ;  /* 0x0000000e082572a4 */ /* 0x000fe4000f8e0225 */
[----:B------:R-:W-:-:S12]  /*25f0*/  UIMAD UR38, UR4, UR16, UR38 ;  /* 0x00000010042672a4 */ /* 0x000fd8000f8e0226 */
.L_x_41:
[----:B------:R-:W-:Y:S01]  /*2600*/  VIADD R11, R11, 0x1 ;  /* 0x000000010b0b7836 */ /* 0x000fe20000000000 */
[----:B------:R-:W-:Y:S01]  /*2610*/  R2UR UR4, R160 ;  /* 0x00000000a00472ca */ /* 0x000fe200000e0000 */
[----:B------:R-:W-:Y:S01]  /*2620*/  UIADD3 UR20, UPT, UPT, UR37, UR59, URZ ;  /* 0x0000003b25147290 */ /* 0x000fe2000fffe0ff */
[----:B------:R-:W-:Y:S02]  /*2630*/  PLOP3.LUT P1, PT, PT, PT, PT, 0x80, 0x8 ;  /* 0x000000000008781c */ /* 0x000fe40003f2f070 */
[----:B------:R-:W-:-:S04]  /*2640*/  ISETP.NE.AND P0, PT, R11, 0x2, PT ;  /* 0x000000020b00780c */ /* 0x000fc80003f05270 */
[----:B------:R-:W-:Y:S02]  /*2650*/  SEL R3, RZ, 0x1, P0 ;  /* 0x00000001ff037807 */ /* 0x000fe40000000000 */
[----:B------:R-:W-:Y:S02]  /*2660*/  SEL R11, R11, RZ, P0 ;  /* 0x000000ff0b0b7207 */ /* 0x000fe40000000000 */
[----:B------:R-:W-:Y:S01]  /*2670*/  LOP3.LUT R10, R10, R3, RZ, 0x3c, !PT ;  /* 0x000000030a0a7212 */ /* 0x000fe200078e3cff */
[----:B------:R-:W-:Y:S01]  /*2680*/  UIADD3 UR16, UPT, UPT, UR38, UR4, URZ ;  /* 0x0000000426107290 */ /* 0x000fe2000fffe0ff */
[----:B------:R-:W-:Y:S11]  /*2690*/  BRA.U UP1, `(.L_x_42) ;  /* 0xfffffff101587547 */ /* 0x000ff6000b83ffff */
[----:B------:R-:W-:Y:S01]  /*26a0*/  UIADD3 UR7, UPT, UPT, UR7, 0x18, URZ ;  /* 0x0000001807077890 */ /* 0x000fe2000fffe0ff */
[----:B------:R-:W-:-:S03]  /*26b0*/  SHF.L.U32 R3, R12, 0x1f, RZ ;  /* 0x0000001f0c037819 */ /* 0x000fc600000006ff */
[----:B------:R-:W-:-:S09]  /*26c0*/  ULEA UR4, UR5, UR7, 0x3 ;  /* 0x0000000705047291 */ /* 0x000fd2000f8e18ff */
[----:B------:R-:W2:Y:S02]  /*26d0*/  SYNCS.PHASECHK.TRANS64.TRYWAIT P0, [UR4], R3 ;  /* 0x00000003ff0075a7 */ /* 0x000ea40008001104 */
[----:B--2---:R-:W-:Y:S05]  /*26e0*/  @!P0 BRA `(.L_x_43) ;  /* 0x0000008c00d48947 */ /* 0x004fea0003800000 */
.L_x_137:
[----:B------:R-:W-:-:S04]  /*26f0*/  UIADD3 UR4, UPT, UPT, UR5, 0x1, URZ ;  /* 0x0000000105047890 */ /* 0x000fc8000fffe0ff */
[----:B------:R-:W-:-:S04]  /*2700*/  UISETP.NE.AND UP0, UPT, UR4, 0x3, UPT ;  /* 0x000000030400788c */ /* 0x000fc8000bf05270 */
[----:B------:R-:W-:Y:S02]  /*2710*/  USEL UR6, URZ, 0x1, UP0 ;  /* 0x00000001ff067887 */ /* 0x000fe40008000000 */
[----:B------:R-:W-:-:S04]  /*2720*/  USEL UR4, UR4, URZ, UP0 ;  /* 0x000000ff04047287 */ /* 0x000fc80008000000 */
[----:B------:R-:W-:Y:S01]  /*2730*/  ULEA UR5, UR4, UR7, 0x3 ;  /* 0x0000000704057291 */ /* 0x000fe2000f8e18ff */
[----:B------:R-:W-:-:S04]  /*2740*/  LOP3.LUT R12, R12, UR6, RZ, 0x3c, !PT ;  /* 0x000000060c0c7c12 */ /* 0x000fc8000f8e3cff */
[----:B-1----:R-:W-:-:S04]  /*2750*/  SHF.L.U32 R3, R12, 0x1f, RZ ;  /* 0x0000001f0c037819 */ /* 0x002fc800000006ff */
[----:B------:R-:W1:Y:S02]  /*2760*/  SYNCS.PHASECHK.TRANS64.TRYWAIT P0, [UR5], R3 ;  /* 0x00000003ff0075a7 */ /* 0x000e640008001105 */
[----:B-1----:R-:W-:Y:S05]  /*2770*/  @!P0 BRA `(.L_x_44) ;  /* 0x0000008c00c88947 */ /* 0x002fea0003800000 */
.L_x_139:
[----:B------:R-:W-:-:S04]  /*2780*/  UIADD3 UR4, UPT, UPT, UR4, 0x1, URZ ;  /* 0x0000000104047890 */ /* 0x000fc8000fffe0ff */
[----:B------:R-:W-:-:S04]  /*2790*/  UISETP.NE.AND UP0, UPT, UR4, 0x3, UPT ;  /* 0x000000030400788c */ /* 0x000fc8000bf05270 */
[----:B------:R-:W-:Y:S02]  /*27a0*/  USEL UR5, URZ, 0x1, UP0 ;  /* 0x00000001ff057887 */ /* 0x000fe40008000000 */
[----:B------:R-:W-:-:S04]  /*27b0*/  USEL UR4, UR4, URZ, UP0 ;  /* 0x000000ff04047287 */ /* 0x000fc80008000000 */
[----:B------:R-:W-:Y:S01]  /*27c0*/  ULEA UR4, UR4, UR7, 0x3 ;  /* 0x0000000704047291 */ /* 0x000fe2000f8e18ff */
[----:B-1----:R-:W-:-:S04]  /*27d0*/  LOP3.LUT R3, R12, UR5, RZ, 0x3c, !PT ;  /* 0x000000050c037c12 */ /* 0x002fc8000f8e3cff */
[----:B------:R-:W-:Y:S01]  /*27e0*/  SHF.L.U32 R3, R3, 0x1f, RZ ;  /* 0x0000001f03037819 */ /* 0x000fe200000006ff */
[----:B------:R-:W-:-:S07]  /*27f0*/  IMAD.U32 R0, RZ, RZ, UR4 ;  /* 0x00000004ff007e24 */ /* 0x000fce000f8e00ff */
.L_x_45:
[----:B-1----:R1:W2:Y:S02]  /*2800*/  SYNCS.PHASECHK.TRANS64.TRYWAIT P0, [R0+URZ], R3 ;  /* 0x00000003000075a7 */ /* 0x0022a400080011ff */
[----:B--2---:R-:W-:Y:S05]  /*2810*/  @!P0 NANOSLEEP.SYNCS 0x989680 ;  /* 0x009896800000895d */ /* 0x004fea0003900000 */
[----:B------:R-:W2:Y:S02]  /*2820*/  @!P0 SYNCS.PHASECHK.TRANS64 P0, [R0+URZ], R3 ;  /* 0x00000003000085a7 */ /* 0x000ea400080010ff */
[----:B--2---:R-:W-:Y:S05]  /*2830*/  @P0 EXIT ;  /* 0x000000000000094d */ /* 0x004fea0003800000 */
[----:B------:R-:W-:Y:S05]  /*2840*/  BRA `(.L_x_45) ;  /* 0xfffffffc00ec7947 */ /* 0x000fea000383ffff */
.L_x_22:
[----:B------:R-:W1:Y:S02]  /*2850*/  S2UR UR4, SR_CgaCtaId ;  /* 0x00000000000479c3 */ /* 0x000e640000008800 */
[----:B-1----:R-:W-:-:S04]  /*2860*/  UISETP.NE.AND UP0, UPT, UR4, URZ, UPT ;  /* 0x000000ff0400728c */ /* 0x002fc8000bf05270 */
[----:B------:R-:W-:-:S09]  /*2870*/  UISETP.NE.OR UP0, UPT, UR17, 0x1, UP0 ;  /* 0x000000011100788c */ /* 0x000fd20008705670 */
[----:B------:R-:W-:Y:S05]  /*2880*/  BRA.U UP0, `(.L_x_46) ;  /* 0x00000005004c7547 */ /* 0x000fea000b800000 */
[----:B------:R-:W1:Y:S01]  /*2890*/  S2UR UR5, SR_CgaCtaId ;  /* 0x00000000000579c3 */ /* 0x000e620000008800 */
[----:B------:R-:W-:Y:S01]  /*28a0*/  UMOV UR4, 0x400 ;  /* 0x0000040000047882 */ /* 0x000fe20000000000 */
[----:B------:R-:W-:Y:S01]  /*28b0*/  ISETP.GE.U32.AND P2, PT, R0, 0x2, PT ;  /* 0x000000020000780c */ /* 0x000fe20003f46070 */
[----:B------:R-:W-:Y:S01]  /*28c0*/  IMAD.MOV.U32 R12, RZ, RZ, 0x1 ;  /* 0x00000001ff0c7424 */ /* 0x000fe200078e00ff */
[----:B------:R-:W-:Y:S02]  /*28d0*/  CS2R R10, SRZ ;  /* 0x00000000000a7805 */ /* 0x000fe4000001ff00 */
[----:B------:R-:W-:Y:S01]  /*28e0*/  CS2R R8, SRZ ;  /* 0x0000000000087805 */ /* 0x000fe2000001ff00 */
[----:B-1----:R-:W-:-:S03]  /*28f0*/  ULEA UR6, UR5, UR4, 0x18 ;  /* 0x0000000405067291 */ /* 0x002fc6000f8ec0ff */
[----:B------:R-:W-:-:S09]  /*2900*/  UMOV UR5, URZ ;  /* 0x000000ff00057c82 */ /* 0x000fd20008000000 */
.L_x_50:
[----:B------:R-:W-:Y:S02]  /*2910*/  LEA R2, R8, UR6, 0x3 ;  /* 0x0000000608027c11 */ /* 0x000fe4000f8e18ff */
[----:B------:R-:W-:-:S03]  /*2920*/  SHF.L.U32 R5, R9, 0x1f, RZ ;  /* 0x0000001f09057819 */ /* 0x000fc600000006ff */
[----:B------:R-:W-:Y:S01]  /*2930*/  VIADD R4, R2, 0xd0 ;  /* 0x000000d002047836 */ /* 0x000fe20000000000 */
[----:B------:R-:W1:Y:S02]  /*2940*/  SYNCS.PHASECHK.TRANS64.TRYWAIT P0, [R2+URZ+0xc0], R5 ;  /* 0x0000c005020075a7 */ /* 0x000e6400080011ff */
[----:B-1----:R-:W-:Y:S05]  /*2950*/  @!P0 BRA `(.L_x_47) ;  /* 0x0000008c00688947 */ /* 0x002fea0003800000 */
.L_x_140:
[----:B------:R-:W-:Y:S01]  /*2960*/  ULEA UR4, UR5, UR6, 0x3 ;  /* 0x0000000605047291 */ /* 0x000fe2000f8e18ff */
[----:B------:R-:W-:Y:S02]  /*2970*/  PRMT R4, RZ, 0x654, R4 ;  /* 0x00000654ff047816 */ /* 0x000fe40000000004 */
[----:B-1----:R-:W-:Y:S01]  /*2980*/  SHF.L.U32 R5, R12, 0x1f, RZ ;  /* 0x0000001f0c057819 */ /* 0x002fe200000006ff */
[----:B------:R-:W-:Y:S01]  /*2990*/  UIADD3 UR7, UPT, UPT, UR4, 0x80, URZ ;  /* 0x0000008004077890 */ /* 0x000fe2000fffe0ff */
[----:B------:R1:W-:Y:S05]  /*29a0*/  SYNCS.ARRIVE.TRANS64.RED.A1T0 RZ, [R4+URZ], RZ ;  /* 0x000000ff04ff79a7 */ /* 0x0003ea00081004ff */
[----:B------:R-:W-:Y:S01]  /*29b0*/  IMAD.U32 R7, RZ, RZ, UR7 ;  /* 0x00000007ff077e24 */ /* 0x000fe2000f8e00ff */
[----:B------:R-:W2:Y:S04]  /*29c0*/  SYNCS.PHASECHK.TRANS64.TRYWAIT P0, [UR4+0x90], R5 ;  /* 0x00009005ff0075a7 */ /* 0x000ea80008001104 */
[----:B------:R-:W-:Y:S01]  /*29d0*/  PRMT R6, R0, 0x654, R7 ;  /* 0x0000065400067816 */ /* 0x000fe20000000007 */
[----:B-1----:R-:W-:Y:S01]  /*29e0*/  @!P2 IMAD.MOV.U32 R4, RZ, RZ, 0x10 ;  /* 0x00000010ff04a424 */ /* 0x002fe200078e00ff */
[----:B--2---:R-:W-:Y:S06]  /*29f0*/  @!P0 BRA `(.L_x_48) ;  /* 0x0000008c00548947 */ /* 0x004fec0003800000 */
.L_x_142:
[----:B------:R-:W-:Y:S01]  /*2a00*/  ULEA UR8, UR5, UR6, 0x4 ;  /* 0x0000000605087291 */ /* 0x000fe2000f8e20ff */
[----:B------:R-:W-:Y:S01]  /*2a10*/  SEL R3, R6, R3, !P2 ;  /* 0x0000000306037207 */ /* 0x000fe20005000000 */
[----:B------:R-:W-:Y:S01]  /*2a20*/  UIADD3 UR9, UPT, UPT, UR4, 0x80, URZ ;  /* 0x0000008004097890 */ /* 0x000fe2000fffe0ff */
[----:B-1----:R-:W-:Y:S01]  /*2a30*/  LEA R2, R11, UR6, 0x3 ;  /* 0x000000060b027c11 */ /* 0x002fe2000f8e18ff */
[----:B------:R-:W-:Y:S01]  /*2a40*/  UIADD3 UR8, UPT, UPT, UR8, 0xf0, URZ ;  /* 0x000000f008087890 */ /* 0x000fe2000fffe0ff */
[----:B------:R-:W-:Y:S01]  /*2a50*/  SHF.L.U32 R5, R10, 0x1f, RZ ;  /* 0x0000001f0a057819 */ /* 0x000fe200000006ff */
[----:B------:R1:W-:Y:S01]  /*2a60*/  @!P2 SYNCS.ARRIVE.TRANS64.RED RZ, [R3+URZ], R4 ;  /* 0x0000000403ffa9a7 */ /* 0x0003e200080004ff */
[----:B------:R-:W-:Y:S01]  /*2a70*/  UIADD3 UR4, UPT, UPT, UR5, 0x1, URZ ;  /* 0x0000000105047890 */ /* 0x000fe2000fffe0ff */
[----:B------:R-:W-:-:S03]  /*2a80*/  VIADD R8, R8, 0x1 ;  /* 0x0000000108087836 */ /* 0x000fc60000000000 */
[----:B------:R-:W-:Y:S02]  /*2a90*/  UISETP.NE.AND UP0, UPT, UR4, 0x2, UPT ;  /* 0x000000020400788c */ /* 0x000fe4000bf05270 */
[----:B------:R-:W-:Y:S06]  /*2aa0*/  UGETNEXTWORKID.BROADCAST [UR8], [UR9] ;  /* 0x00000000080073ca */ /* 0x000fec0008000100 */
[----:B------:R-:W-:Y:S01]  /*2ab0*/  USEL UR7, URZ, 0x1, UP0 ;  /* 0x00000001ff077887 */ /* 0x000fe20008000000 */
[----:B------:R-:W-:Y:S01]  /*2ac0*/  ISETP.NE.AND P0, PT, R8, 0x2, PT ;  /* 0x000000020800780c */ /* 0x000fe20003f05270 */
[----:B------:R-:W-:Y:S01]  /*2ad0*/  USEL UR5, UR4, URZ, UP0 ;  /* 0x000000ff04057287 */ /* 0x000fe20008000000 */
[----:B------:R-:W2:Y:S03]  /*2ae0*/  SYNCS.PHASECHK.TRANS64.TRYWAIT P1, [R2+URZ+0x80], R5 ;  /* 0x00008005020075a7 */ /* 0x000ea600080211ff */
[----:B------:R-:W-:Y:S01]  /*2af0*/  LOP3.LUT R12, R12, UR7, RZ, 0x3c, !PT ;  /* 0x000000070c0c7c12 */ /* 0x000fe2000f8e3cff */
[----:B-12---:R-:W-:Y:S07]  /*2b00*/  @!P1 BRA `(.L_x_49) ;  /* 0x0000008c00289947 */ /* 0x006fee0003800000 */
.L_x_143:
[C---:B------:R-:W-:Y:S01]  /*2b10*/  LEA R4, R11.reuse, UR6, 0x4 ;  /* 0x000000060b047c11 */ /* 0x040fe2000f8e20ff */
[----:B-1----:R-:W-:Y:S01]  /*2b20*/  VIADD R2, R2, 0x90 ;  /* 0x0000009002027836 */ /* 0x002fe20000000000 */
[----:B------:R-:W-:Y:S01]  /*2b30*/  SEL R8, R8, RZ, P0 ;  /* 0x000000ff08087207 */ /* 0x000fe20000000000 */
[----:B------:R-:W-:-:S03]  /*2b40*/  VIADD R11, R11, 0x1 ;  /* 0x000000010b0b7836 */ /* 0x000fc60000000000 */
[----:B------:R-:W1:Y:S01]  /*2b50*/  LDS.128 R4, [R4+0xf0] ;  /* 0x0000f00004047984 */ /* 0x000e620000000c00 */
[----:B------:R-:W-:Y:S02]  /*2b60*/  PRMT R2, RZ, 0x654, R2 ;  /* 0x00000654ff027816 */ /* 0x000fe40000000002 */
[C---:B------:R-:W-:Y:S01]  /*2b70*/  ISETP.NE.AND P1, PT, R11.reuse, 0x2, PT ;  /* 0x000000020b00780c */ /* 0x040fe20003f25270 */
[----:B------:R-:W-:Y:S01]  /*2b80*/  @!PT LDS RZ, [RZ] ;  /* 0x00000000fffff984 */ /* 0x000fe20000000800 */
[----:B------:R-:W-:Y:S01]  /*2b90*/  @!PT LDS RZ, [RZ] ;  /* 0x00000000fffff984 */ /* 0x000fe20000000800 */
[----:B------:R-:W-:Y:S01]  /*2ba0*/  @!PT LDS RZ, [RZ] ;  /* 0x00000000fffff984 */ /* 0x000fe20000000800 */
[----:B------:R-:W-:Y:S01]  /*2bb0*/  @!PT LDS RZ, [RZ] ;  /* 0x00000000fffff984 */ /* 0x000fe20000000800 */
[----:B------:R2:W-:Y:S06]  /*2bc0*/  MEMBAR.ALL.CTA ;  /* 0x0000000000007992 */ /* 0x0005ec0000008000 */
[----:B--2---:R-:W2:Y:S01]  /*2bd0*/  FENCE.VIEW.ASYNC.S ;  /* 0x00000000000073c6 */ /* 0x004ea20000000000 */
[----:B------:R-:W-:Y:S01]  /*2be0*/  SEL R11, R11, RZ, P1 ;  /* 0x000000ff0b0b7207 */ /* 0x000fe20000800000 */
[----:B--2---:R2:W-:Y:S01]  /*2bf0*/  SYNCS.ARRIVE.TRANS64.RED.A1T0 RZ, [R2+URZ], RZ ;  /* 0x000000ff02ff79a7 */ /* 0x0045e200081004ff */
[----:B-1----:R-:W-:-:S02]  /*2c00*/  LOP3.LUT P3, RZ, R6, 0x1, RZ, 0xc0, !PT ;  /* 0x0000000106ff7812 */ /* 0x002fc4000786c0ff */
[----:B------:R-:W-:-:S04]  /*2c10*/  SEL R5, RZ, 0x1, P1 ;  /* 0x00000001ff057807 */ /* 0x000fc80000800000 */
[----:B------:R-:W-:Y:S02]  /*2c20*/  LOP3.LUT R10, R10, R5, RZ, 0x3c, !PT ;  /* 0x000000050a0a7212 */ /* 0x000fe400078e3cff */
[----:B--2---:R-:W-:-:S04]  /*2c30*/  SEL R2, RZ, 0x1, P0 ;  /* 0x00000001ff027807 */ /* 0x004fc80000000000 */
[----:B------:R-:W-:Y:S01]  /*2c40*/  LOP3.LUT R9, R9, R2, RZ, 0x3c, !PT ;  /* 0x0000000209097212 */ /* 0x000fe200078e3cff */
[----:B------:R-:W-:Y:S06]  /*2c50*/  @P3 BRA `(.L_x_50) ;  /* 0xfffffffc002c3947 */ /* 0x000fec000383ffff */
[----:B------:R-:W-:Y:S01]  /*2c60*/  ULEA UR4, UR5, UR6, 0x3 ;  /* 0x0000000605047291 */ /* 0x000fe2000f8e18ff */
[----:B------:R-:W-:-:S08]  /*2c70*/  SHF.L.U32 R3, R12, 0x1f, RZ ;  /* 0x0000001f0c037819 */ /* 0x000fd000000006ff */
[----:B------:R-:W1:Y:S02]  /*2c80*/  SYNCS.PHASECHK.TRANS64 P0, [UR4+0x90], R3 ;  /* 0x00009003ff0075a7 */ /* 0x000e640008001004 */
[----:B-1----:R-:W-:Y:S05]  /*2c90*/  @P0 BRA `(.L_x_51) ;  /* 0x0000000000080947 */ /* 0x002fea0003800000 */
[----:B------:R-:W1:Y:S02]  /*2ca0*/  SYNCS.PHASECHK.TRANS64.TRYWAIT P0, [UR4+0x90], R3 ;  /* 0x00009003ff0075a7 */ /* 0x000e640008001104 */
[----:B-1----:R-:W-:Y:S05]  /*2cb0*/  @!P0 BRA `(.L_x_52) ;  /* 0x0000008800d08947 */ /* 0x002fea0003800000 */
.L_x_51:
[----:B------:R-:W-:-:S04]  /*2cc0*/  UIADD3 UR7, UPT, UPT, UR5, 0x1, URZ ;  /* 0x0000000105077890 */ /* 0x000fc8000fffe0ff */
[----:B------:R-:W-:-:S04]  /*2cd0*/  UISETP.NE.AND UP0, UPT, UR7, 0x2, UPT ;  /* 0x000000020700788c */ /* 0x000fc8000bf05270 */
[----:B------:R-:W-:Y:S02]  /*2ce0*/  USEL UR8, URZ, 0x1, UP0 ;  /* 0x00000001ff087887 */ /* 0x000fe40008000000 */
[----:B------:R-:W-:-:S04]  /*2cf0*/  USEL UR7, UR7, URZ, UP0 ;  /* 0x000000ff07077287 */ /* 0x000fc80008000000 */
[----:B------:R-:W-:Y:S01]  /*2d00*/  ULEA UR7, UR7, UR6, 0x3 ;  /* 0x0000000607077291 */ /* 0x000fe2000f8e18ff */
[----:B-1----:R-:W-:-:S04]  /*2d10*/  LOP3.LUT R3, R12, UR8, RZ, 0x3c, !PT ;  /* 0x000000080c037c12 */ /* 0x002fc8000f8e3cff */
[----:B------:R-:W-:-:S04]  /*2d20*/  SHF.L.U32 R0, R3, 0x1f, RZ ;  /* 0x0000001f03007819 */ /* 0x000fc800000006ff */
[----:B------:R-:W1:Y:S02]  /*2d30*/  SYNCS.PHASECHK.TRANS64 P0, [UR7+0x90], R0 ;  /* 0x00009000ff0075a7 */ /* 0x000e640008001007 */
[----:B-1----:R-:W-:Y:S05]  /*2d40*/  @P0 EXIT ;  /* 0x000000000000094d */ /* 0x002fea0003800000 */
[----:B------:R-:W-:Y:S02]  /*2d50*/  SHF.L.U32 R3, R3, 0x1f, RZ ;  /* 0x0000001f03037819 */ /* 0x000fe400000006ff */
[----:B------:R-:W-:-:S07]  /*2d60*/  MOV R0, UR7 ;  /* 0x0000000700007c02 */ /* 0x000fce0008000f00 */
.L_x_53:
[----:B-1----:R1:W2:Y:S02]  /*2d70*/  SYNCS.PHASECHK.TRANS64.TRYWAIT P0, [R0+URZ+0x90], R3 ;  /* 0x00009003000075a7 */ /* 0x0022a400080011ff */
[----:B--2---:R-:W-:Y:S05]  /*2d80*/  @!P0 NANOSLEEP.SYNCS 0x989680 ;  /* 0x009896800000895d */ /* 0x004fea0003900000 */
[----:B------:R-:W2:Y:S02]  /*2d90*/  @!P0 SYNCS.PHASECHK.TRANS64 P0, [R0+URZ+0x90], R3 ;  /* 0x00009003000085a7 */ /* 0x000ea400080010ff */
[----:B--2---:R-:W-:Y:S05]  /*2da0*/  @P0 EXIT ;  /* 0x000000000000094d */ /* 0x004fea0003800000 */
[----:B------:R-:W-:Y:S05]  /*2db0*/  BRA `(.L_x_53) ;  /* 0xfffffffc00ec7947 */ /* 0x000fea000383ffff */
.L_x_46:
[----:B------:R-:W-:Y:S05]  /*2dc0*/  BRA.U UP4, `(.L_x_54) ;  /* 0x0000000d04247547 */ /* 0x000fea000b800000 */
[----:B------:R-:W1:Y:S01]  /*2dd0*/  S2UR UR7, SR_CgaCtaId ;  /* 0x00000000000779c3 */ /* 0x000e620000008800 */
[----:B------:R-:W-:Y:S01]  /*2de0*/  UMOV UR4, 0x40 ;  /* 0x0000004000047882 */ /* 0x000fe20000000000 */
[----:B------:R-:W-:Y:S01]  /*2df0*/  NOP ;  /* 0x0000000000007918 */ /* 0x000fe20000000000 */
[----:B------:R-:W-:Y:S01]  /*2e00*/  UMOV UR6, 0x400 ;  /* 0x0000040000067882 */ /* 0x000fe20000000000 */
[----:B-1----:R-:W-:Y:S02]  /*2e10*/  ULEA UR5, UR7, UR4, 0x18 ;  /* 0x0000000407057291 */ /* 0x002fe4000f8ec0ff */
[----:B------:R-:W-:-:S07]  /*2e20*/  ULEA UR6, UR7, UR6, 0x18 ;  /* 0x0000000607067291 */ /* 0x000fce000f8ec0ff */
[----:B------:R-:W1:Y:S02]  /*2e30*/  LDS.U8 R0, [UR5+0x1c] ;  /* 0x00001c05ff007984 */ /* 0x000e640008000000 */
[----:B-1----:R-:W-:-:S13]  /*2e40*/  ISETP.NE.AND P0, PT, R0, RZ, PT ;  /* 0x000000ff0000720c */ /* 0x002fda0003f05270 */
[----:B------:R-:W-:Y:S05]  /*2e50*/  @P0 BRA `(.L_x_55) ;  /* 0x0000000000580947 */ /* 0x000fea0003800000 */
[----:B------:R-:W-:-:S13]  /*2e60*/  ELECT P0, URZ, PT ;  /* 0x0000000000ff782f */ /* 0x000fda0003800000 */
[----:B------:R-:W-:Y:S05]  /*2e70*/  @!P0 BRA `(.L_x_56) ;  /* 0x0000000000608947 */ /* 0x000fea0003800000 */
[----:B------:R-:W-:Y:S01]  /*2e80*/  UMOV UR4, 0x10 ;  /* 0x0000001000047882 */ /* 0x000fe20000000000 */
[----:B------:R-:W-:Y:S01]  /*2e90*/  HFMA2 R0, -RZ, RZ, 0, 5.9604644775390625e-08 ;  /* 0x00000001ff007431 */ /* 0x000fe200000001ff */
[----:B------:R-:W-:-:S03]  /*2ea0*/  MOV R3, 0xffff ;  /* 0x0000ffff00037802 */ /* 0x000fc60000000f00 */
[----:B------:R-:W-:Y:S04]  /*2eb0*/  DEPBAR.LE SB1, 0x36 ;  /* 0x00009d800000791a */ /* 0x000fe80000000000 */
[----:B------:R-:W1:Y:S02]  /*2ec0*/  UTCATOMSWS.FIND_AND_SET.ALIGN UP0, UR4, UR4 ;  /* 0x00000004000475e3 */ /* 0x000e640008000800 */
[----:B-1----:R-:W-:Y:S01]  /*2ed0*/  MOV R4, UR4 ;  /* 0x0000000400047c02 */ /* 0x002fe20008000f00 */
[----:B------:R-:W-:Y:S06]  /*2ee0*/  BRA.U UP0, `(.L_x_57) ;  /* 0x0000000100187547 */ /* 0x000fec000b800000 */
.L_x_58:
[----:B------:R-:W-:Y:S05]  /*2ef0*/  NANOSLEEP 0x64 ;  /* 0x000000640000795d */ /* 0x000fea0003800000 */
[----:B------:R-:W-:-:S05]  /*2f00*/  UMOV UR4, 0x10 ;  /* 0x0000001000047882 */ /* 0x000fca0000000000 */
[----:B------:R-:W-:Y:S04]  /*2f10*/  DEPBAR.LE SB1, 0x36 ;  /* 0x00009d800000791a */ /* 0x000fe80000000000 */
[----:B------:R-:W1:Y:S02]  /*2f20*/  UTCATOMSWS.FIND_AND_SET.ALIGN UP0, UR4, UR4 ;  /* 0x00000004000475e3 */ /* 0x000e640008000800 */
[----:B-1----:R-:W-:Y:S01]  /*2f30*/  MOV R4, UR4 ;  /* 0x0000000400047c02 */ /* 0x002fe20008000f00 */
[----:B------:R-:W-:Y:S05]  /*2f40*/  BRA.U !UP0, `(.L_x_58) ;  /* 0xfffffffd08e87547 */ /* 0x000fea000b83ffff */
.L_x_57:
[-C--:B------:R-:W-:Y:S02]  /*2f50*/  SHF.L.U32 R3, R3, R4.reuse, RZ ;  /* 0x0000000403037219 */ /* 0x080fe400000006ff */
[----:B------:R-:W-:Y:S01]  /*2f60*/  SHF.L.U32 R0, R0, R4, RZ ;  /* 0x0000000400007219 */ /* 0x000fe200000006ff */
[----:B------:R-:W-:Y:S02]  /*2f70*/  IMAD.SHL.U32 R4, R4, 0x20, RZ ;  /* 0x0000002004047824 */ /* 0x000fe400078e00ff */
[----:B------:R1:W-:Y:S04]  /*2f80*/  ATOMS.OR RZ, [UR5+0x14], R3 ;  /* 0x00001403ffff798c */ /* 0x0003e8000b000005 */
[----:B------:R1:W-:Y:S04]  /*2f90*/  ATOMS.OR RZ, [UR5+0x18], R0 ;  /* 0x00001800ffff798c */ /* 0x0003e8000b000005 */
[----:B------:R1:W-:Y:S01]  /*2fa0*/  STS [UR6+0x110], R4 ;  /* 0x00011004ff007988 */ /* 0x0003e20008000806 */
[----:B------:R-:W-:Y:S05]  /*2fb0*/  BRA `(.L_x_56) ;  /* 0x0000000000107947 */ /* 0x000fea0003800000 */
.L_x_55:
[----:B------:R-:W-:Y:S02]  /*2fc0*/  MOV R0, 0xffffffff ;  /* 0xffffffff00007802 */ /* 0x000fe40000000f00 */
[----:B------:R-:W-:-:S03]  /*2fd0*/  MOV R4, 0x3000 ;  /* 0x0000300000047802 */ /* 0x000fc60000000f00 */
[----:B------:R1:W-:Y:S04]  /*2fe0*/  STS [UR6+0x110], R0 ;  /* 0x00011000ff007988 */ /* 0x0003e80008000806 */
[----:B-1---5:R-:W-:Y:S05]  /*2ff0*/  CALL.REL.NOINC `($__internal_1_$__cuda_sm10x_tcgen05_guardrail_trap_phase_invalid_during_alloc) ;  /* 0x0000008c00e47944 */ /* 0x022fea0003c00000 */
.L_x_56:
[----:B------:R-:W-:Y:S05]  /*3000*/  WARPSYNC.ALL ;  /* 0x0000000000007948 */ /* 0x000fea0003800000 */
[----:B------:R-:W2:Y:S01]  /*3010*/  S2UR UR4, SR_CgaCtaId ;  /* 0x00000000000479c3 */ /* 0x000ea20000008800 */
[----:B------:R-:W-:Y:S01]  /*3020*/  UMOV UR13, 0x400 ;  /* 0x00000400000d7882 */ /* 0x000fe20000000000 */
[----:B------:R-:W-:-:S06]  /*3030*/  NOP ;  /* 0x0000000000007918 */ /* 0x000fcc0000000000 */
[----:B------:R-:W-:Y:S06]  /*3040*/  BAR.ARV 0x6, 0xa0 ;  /* 0x0182800000007b1d */ /* 0x000fec0000002000 */
[----:B------:R-:W3:Y:S01]  /*3050*/  LDCU UR5, c[0x0][0x38c] ;  /* 0x00007180ff0577ac */ /* 0x000ee20008000800 */
[----:B------:R-:W-:Y:S01]  /*3060*/  LOP3.LUT R2, R2, 0xffff, RZ, 0xc0, !PT ;  /* 0x0000ffff02027812 */ /* 0x000fe200078ec0ff */
[----:B------:R-:W-:Y:S01]  /*3070*/  IMAD.MOV.U32 R11, RZ, RZ, 0x1 ;  /* 0x00000001ff0b7424 */ /* 0x000fe200078e00ff */
[----:B------:R-:W-:Y:S01]  /*3080*/  CS2R R8, SRZ ;  /* 0x0000000000087805 */ /* 0x000fe2000001ff00 */
[----:B------:R-:W4:Y:S01]  /*3090*/  LDCU UR8, c[0x0][0x38c] ;  /* 0x00007180ff0877ac */ /* 0x000f220008000800 */
[----:B------:R-:W-:Y:S01]  /*30a0*/  R2UR UR15, R2 ;  /* 0x00000000020f72ca */ /* 0x000fe200000e0000 */
[----:B------:R-:W-:Y:S01]  /*30b0*/  IMAD.MOV.U32 R10, RZ, RZ, RZ ;  /* 0x000000ffff0a7224 */ /* 0x000fe200078e00ff */
[----:B------:R-:W-:Y:S01]  /*30c0*/  UMOV UR19, URZ ;  /* 0x000000ff00137c82 */ /* 0x000fe20008000000 */
[----:B------:R-:W-:Y:S01]  /*30d0*/  UMOV UR10, URZ ;  /* 0x000000ff000a7c82 */ /* 0x000fe20008000000 */
[----:B--2---:R-:W-:Y:S01]  /*30e0*/  ULEA UR13, UR4, UR13, 0x18 ;  /* 0x0000000d040d7291 */ /* 0x004fe2000f8ec0ff */
[----:B------:R-:W-:Y:S01]  /*30f0*/  UMOV UR20, 0x0 ;  /* 0x0000000000147882 */ /* 0x000fe20000000000 */
[----:B------:R-:W-:-:S02]  /*3100*/  UMOV UR21, 0x8400010 ;  /* 0x0840001000157882 */ /* 0x000fc40000000000 */
[----:B------:R-:W-:Y:S02]  /*3110*/  UIADD3 UR6, UPT, UPT, UR13, 0xc400, URZ ;  /* 0x0000c4000d067890 */ /* 0x000fe4000fffe0ff */
[----:B------:R-:W-:Y:S02]  /*3120*/  UIADD3 UR7, UPT, UPT, UR13, 0xf400, URZ ;  /* 0x0000f4000d077890 */ /* 0x000fe4000fffe0ff */
[----:B---3--:R-:W-:Y:S01]  /*3130*/  UIADD3 UR5, UPT, UPT, UR5, 0x1f, URZ ;  /* 0x0000001f05057890 */ /* 0x008fe2000fffe0ff */
[----:B-1----:R-:W1:Y:S01]  /*3140*/  LDS R0, [UR13+0x110] ;  /* 0x0001100dff007984 */ /* 0x002e620008000800 */
[----:B------:R-:W-:Y:S02]  /*3150*/  USHF.R.U32.HI UR6, URZ, 0x4, UR6 ;  /* 0x00000004ff067899 */ /* 0x000fe40008011606 */
[----:B------:R-:W-:Y:S02]  /*3160*/  USHF.R.S32.HI UR4, URZ, 0x1f, UR5 ;  /* 0x0000001fff047899 */ /* 0x000fe40008011405 */
[----:B------:R-:W-:-:S02]  /*3170*/  ULOP3.LUT UR6, UR6, 0x3fff, URZ, 0xc0, !UPT ;  /* 0x00003fff06067892 */ /* 0x000fc4000f8ec0ff */
[----:B------:R-:W-:Y:S02]  /*3180*/  ULEA.HI UR4, UR4, UR5, URZ, 0x5 ;  /* 0x0000000504047291 */ /* 0x000fe4000f8f28ff */
[----:B------:R-:W-:Y:S02]  /*3190*/  USHF.R.U32.HI UR5, URZ, 0x4, UR7 ;  /* 0x00000004ff057899 */ /* 0x000fe40008011607 */
[----:B------:R-:W-:Y:S02]  /*31a0*/  USHF.R.S32.HI UR22, URZ, 0x5, UR4 ;  /* 0x00000005ff167899 */ /* 0x000fe40008011404 */
[----:B------:R-:W-:Y:S02]  /*31b0*/  ULOP3.LUT UR5, UR5, 0x3fff, URZ, 0xc0, !UPT ;  /* 0x00003fff05057892 */ /* 0x000fe4000f8ec0ff */
[----:B------:R-:W-:Y:S02]  /*31c0*/  UISETP.LT.AND UP0, UPT, UR22, 0x1, UPT ;  /* 0x000000011600788c */ /* 0x000fe4000bf01270 */
[----:B------:R-:W-:-:S02]  /*31d0*/  ULOP3.LUT UR16, UR6, 0x10000, URZ, 0xfc, !UPT ;  /* 0x0001000006107892 */ /* 0x000fc4000f8efcff */
[----:B------:R-:W-:Y:S02]  /*31e0*/  USEL UR23, UR22, 0x1, !UP0 ;  /* 0x0000000116177887 */ /* 0x000fe4000c000000 */
[----:B------:R-:W-:Y:S02]  /*31f0*/  ULOP3.LUT UR17, UR5, 0x10000, URZ, 0xfc, !UPT ;  /* 0x0001000005117892 */ /* 0x000fe4000f8efcff */
[----:B------:R-:W-:Y:S02]  /*3200*/  UIADD3 UR23, UPT, UPT, -UR23, URZ, URZ ;  /* 0x000000ff17177290 */ /* 0x000fe4000fffe1ff */
[----:B----4-:R-:W-:Y:S01]  /*3210*/  UISETP.GE.AND UP4, UPT, UR8, 0x1, UPT ;  /* 0x000000010800788c */ /* 0x010fe2000bf86270 */
[----:B-1----:R-:W-:-:S15]  /*3220*/  R2UR UR24, R0 ;  /* 0x00000000001872ca */ /* 0x002fde00000e0000 */
.L_x_65:
[----:B------:R-:W-:Y:S02]  /*3230*/  LEA R0, R10, UR13, 0x3 ;  /* 0x0000000d0a007c11 */ /* 0x000fe4000f8e18ff */
[----:B------:R-:W-:Y:S02]  /*3240*/  SHF.L.U32 R5, R9, 0x1f, RZ ;  /* 0x0000001f09057819 */ /* 0x000fe400000006ff */
[----:B------:R-:W-:Y:S01]  /*3250*/  PLOP3.LUT P0, PT, PT, PT, UP4, 0x80, 0x8 ;  /* 0x000000000008781c */ /* 0x000fe20003f0f048 */
[----:B------:R-:W-:Y:S01]  /*3260*/  VIADD R3, R0, 0x90 ;  /* 0x0000009000037836 */ /* 0x000fe20000000000 */
[----:B-1----:R-:W1:Y:S02]  /*3270*/  SYNCS.PHASECHK.TRANS64.TRYWAIT P1, [R0+URZ+0x80], R5 ;  /* 0x00008005000075a7 */ /* 0x002e6400080211ff */
[----:B-1-3--:R-:W-:Y:S09]  /*3280*/  @!P1 BRA `(.L_x_59) ;  /* 0x0000008400749947 */ /* 0x00aff20003800000 */
.L_x_145:
[----:B------:R-:W-:Y:S01]  /*3290*/  LEA R4, R10, UR13, 0x4 ;  /* 0x0000000d0a047c11 */ /* 0x000fe2000f8e20ff */
[----:B------:R-:W-:Y:S01]  /*32a0*/  @UP4 ULEA UR4, UR10, UR13, 0x3 ;  /* 0x0000000d0a044291 */ /* 0x000fe2000f8e18ff */
[----:B------:R-:W-:Y:S01]  /*32b0*/  PLOP3.LUT P2, PT, PT, PT, PT, 0x80, 0x8 ;  /* 0x000000000008781c */ /* 0x000fe20003f4f070 */
[----:B------:R-:W-:Y:S01]  /*32c0*/  ULEA UR18, UR19, UR13, 0x3 ;  /* 0x0000000d13127291 */ /* 0x000fe2000f8e18ff */
[----:B------:R-:W-:Y:S02]  /*32d0*/  PRMT R3, RZ, 0x654, R3 ;  /* 0x00000654ff037816 */ /* 0x000fe40000000003 */
[----:B-1----:R-:W1:Y:S01]  /*32e0*/  LDS.128 R4, [R4+0xf0] ;  /* 0x0000f00004047984 */ /* 0x002e620000000c00 */
[----:B------:R-:W-:Y:S02]  /*32f0*/  @P0 SHF.L.U32 R2, R8, 0x1f, RZ ;  /* 0x0000001f08020819 */ /* 0x000fe400000006ff */
[----:B------:R-:W-:Y:S01]  /*3300*/  SHF.L.U32 R0, R11, 0x1f, RZ ;  /* 0x0000001f0b007819 */ /* 0x000fe200000006ff */
[----:B------:R-:W-:Y:S01]  /*3310*/  @!PT LDS RZ, [RZ] ;  /* 0x00000000fffff984 */ /* 0x000fe20000000800 */
[----:B------:R-:W-:Y:S01]  /*3320*/  @!PT LDS RZ, [RZ] ;  /* 0x00000000fffff984 */ /* 0x000fe20000000800 */
[----:B------:R-:W-:Y:S01]  /*3330*/  @!PT LDS RZ, [RZ] ;  /* 0x00000000fffff984 */ /* 0x000fe20000000800 */
[----:B------:R-:W-:Y:S01]  /*3340*/  @!PT LDS RZ, [RZ] ;  /* 0x00000000fffff984 */ /* 0x000fe20000000800 */
[----:B------:R2:W-:Y:S06]  /*3350*/  MEMBAR.ALL.CTA ;  /* 0x0000000000007992 */ /* 0x0005ec0000008000 */
[----:B--2---:R-:W2:Y:S02]  /*3360*/  FENCE.VIEW.ASYNC.S ;  /* 0x00000000000073c6 */ /* 0x004ea40000000000 */
[----:B--2---:R2:W-:Y:S01]  /*3370*/  SYNCS.ARRIVE.TRANS64.RED.A1T0 RZ, [R3+URZ], RZ ;  /* 0x000000ff03ff79a7 */ /* 0x0045e200081004ff */
[----:B------:R2:W3:Y:S01]  /*3380*/  @P0 SYNCS.PHASECHK.TRANS64.TRYWAIT P2, [UR4], R2 ;  /* 0x00000002ff0005a7 */ /* 0x0004e20008041104 */
[----:B-1----:R-:W-:Y:S01]  /*3390*/  LOP3.LUT P1, RZ, R6, 0x1, RZ, 0xc0, !PT ;  /* 0x0000000106ff7812 */ /* 0x002fe2000782c0ff */
[----:B------:R-:W1:Y:S02]  /*33a0*/  SYNCS.PHASECHK.TRANS64.TRYWAIT P0, [UR18+0xb0], R0 ;  /* 0x0000b000ff0075a7 */ /* 0x000e640008001112 */
[----:B-123--:R-:W-:Y:S10]  /*33b0*/  @!P0 BRA `(.L_x_60) ;  /* 0x00000084003c8947 */ /* 0x00eff40003800000 */
.L_x_147:
[----:B------:R-:W-:Y:S01]  /*33c0*/  IADD3 R10, PT, PT, R10, 0x1, RZ ;  /* 0x000000010a0a7810 */ /* 0x000fe20007ffe0ff */
[----:B------:R-:W-:Y:S06]  /*33d0*/  BRA.U !UP4, `(.L_x_61) ;  /* 0x000000010c887547 */ /* 0x000fec000b800000 */
[----:B------:R-:W-:Y:S02]  /*33e0*/  ULEA UR14, UR19, UR24, 0x8 ;  /* 0x00000018130e7291 */ /* 0x000fe4000f8e40ff */
[----:B------:R-:W-:Y:S01]  /*33f0*/  UPLOP3.LUT UP2, UPT, UPT, UPT, UPT, 0x40, 0x4 ;  /* 0x000000000004789c */ /* 0x000fe20003f4e870 */
[----:B------:R-:W-:Y:S01]  /*3400*/  UMOV UR12, UR23 ;  /* 0x00000017000c7c82 */ /* 0x000fe20008000000 */
[----:B------:R-:W-:Y:S01]  /*3410*/  UMOV UR11, UR22 ;  /* 0x00000016000b7c82 */ /* 0x000fe20008000000 */
[----:B------:R-:W-:-:S08]  /*3420*/  UMOV UR5, UR10 ;  /* 0x0000000a00057c82 */ /* 0x000fd00008000000 */
.L_x_64:
[----:B------:R-:W-:Y:S02]  /*3430*/  UIADD3 UR12, UPT, UPT, UR12, 0x1, URZ ;  /* 0x000000010c0c7890 */ /* 0x000fe4000fffe0ff */
[----:B--2---:R-:W-:Y:S02]  /*3440*/  ULEA UR6, UR5, UR13, 0x3 ;  /* 0x0000000d05067291 */ /* 0x004fe4000f8e18ff */
[----:B------:R-:W-:Y:S01]  /*3450*/  UISETP.NE.AND UP3, UPT, UR12, URZ, UPT ;  /* 0x000000ff0c00728c */ /* 0x000fe2000bf65270 */
[----:B---3--:R-:W-:Y:S10]  /*3460*/  @P2 BRA `(.L_x_62) ;  /* 0x00000000000c2947 */ /* 0x008ff40003800000 */
[----:B-1----:R-:W-:Y:S04]  /*3470*/  SHF.L.U32 R3, R8, 0x1f, RZ ;  /* 0x0000001f08037819 */ /* 0x002fe800000006ff */
[----:B------:R-:W1:Y:S02]  /*3480*/  SYNCS.PHASECHK.TRANS64.TRYWAIT P0, [UR6], R3 ;  /* 0x00000003ff0075a7 */ /* 0x000e640008001106 */
[----:B-1----:R-:W-:Y:S05]  /*3490*/  @!P0 BRA `(.L_x_63) ;  /* 0x00000084001c8947 */ /* 0x002fea0003800000 */
.L_x_62:
[----:B------:R-:W-:Y:S01]  /*34a0*/  UISETP.NE.AND UP0, UPT, UR11, 0x1, UPT ;  /* 0x000000010b00788c */ /* 0x000fe2000bf05270 */
[----:B------:R-:W-:Y:S01]  /*34b0*/  PLOP3.LUT P2, PT, PT, PT, PT, 0x80, 0x8 ;  /* 0x000000000008781c */ /* 0x000fe20003f4f070 */
[----:B------:R-:W-:Y:S02]  /*34c0*/  UIADD3 UR4, UPT, UPT, UR5, 0x1, URZ ;  /* 0x0000000105047890 */ /* 0x000fe4000fffe0ff */
[----:B------:R-:W-:Y:S02]  /*34d0*/  ULEA UR8, UR5, UR17, 0x9 ;  /* 0x0000001105087291 */ /* 0x000fe4000f8e48ff */
[----:B------:R-:W-:Y:S01]  /*34e0*/  UISETP.NE.AND UP1, UPT, UR4, 0x3, UPT ;  /* 0x000000030400788c */ /* 0x000fe2000bf25270 */
[----:B------:R-:W-:Y:S01]  /*34f0*/  PLOP3.LUT P0, PT, PT, PT, UP0, 0x80, 0x8 ;  /* 0x000000000008781c */ /* 0x000fe20003f0f008 */
[----:B------:R-:W-:Y:S02]  /*3500*/  UIADD3 UR11, UPT, UPT, UR11, -0x1, URZ ;  /* 0xffffffff0b0b7890 */ /* 0x000fe4000fffe0ff */
[----:B------:R-:W-:Y:S02]  /*3510*/  USEL UR7, URZ, 0x1, UP1 ;  /* 0x00000001ff077887 */ /* 0x000fe40008800000 */
[----:B------:R-:W-:Y:S01]  /*3520*/  USEL UR10, UR4, URZ, UP1 ;  /* 0x000000ff040a7287 */ /* 0x000fe20008800000 */
[----:B------:R-:W-:Y:S03]  /*3530*/  UMOV UR9, 0xc0004010 ;  /* 0xc000401000097882 */ /* 0x000fe60000000000 */
[----:B------:R-:W-:Y:S01]  /*3540*/  @UP0 ULEA UR4, UR10, UR13, 0x3 ;  /* 0x0000000d0a040291 */ /* 0x000fe2000f8e18ff */
[----:B------:R-:W-:Y:S01]  /*3550*/  LOP3.LUT R8, R8, UR7, RZ, 0x3c, !PT ;  /* 0x0000000708087c12 */ /* 0x000fe2000f8e3cff */
[----:B------:R-:W-:Y:S03]  /*3560*/  UMOV UR7, 0xc0004010 ;  /* 0xc000401000077882 */ /* 0x000fe60000000000 */
[----:B-1----:R-:W-:Y:S04]  /*3570*/  @P0 SHF.L.U32 R0, R8, 0x1f, RZ ;  /* 0x0000001f08000819 */ /* 0x002fe800000006ff */
[----:B------:R2:W3:Y:S01]  /*3580*/  @P0 SYNCS.PHASECHK.TRANS64.TRYWAIT P2, [UR4], R0 ;  /* 0x00000000ff0005a7 */ /* 0x0004e20008041104 */
[----:B------:R-:W-:Y:S02]  /*3590*/  UIADD3 UR4, UPT, UPT, UR6, 0x18, URZ ;  /* 0x0000001806047890 */ /* 0x000fe4000fffe0ff */
[----:B------:R-:W-:Y:S03]  /*35a0*/  ULEA UR6, UR5, UR16, 0x8 ;  /* 0x0000001005067291 */ /* 0x000fe6000f8e40ff */
[----:B------:R-:W-:Y:S06]  /*35b0*/  UMOV UR5, UR10 ;  /* 0x0000000a00057c82 */ /* 0x000fec0008000000 */
[----:B------:R2:W-:Y:S01]  /*35c0*/  UTCQMMA gdesc[UR6], gdesc[UR8], tmem[UR14], tmem[UR20], idesc[UR21], UP2 ;  /* 0x00ff1408060075ea */ /* 0x0005e2000900030e */
[----:B------:R-:W-:Y:S01]  /*35d0*/  UPLOP3.LUT UP2, UPT, UPT, UPT, UPT, 0x80, 0x8 ;  /* 0x000000000008789c */ /* 0x000fe20003f4f070 */
[----:B------:R2:W-:Y:S01]  /*35e0*/  UTCBAR.MULTICAST [UR4], URZ, UR15 ;  /* 0x000000ff040073e9 */ /* 0x0005e2000800080f */
[----:B------:R-:W-:Y:S09]  /*35f0*/  BRA.U UP3, `(.L_x_64) ;  /* 0xfffffffd038c7547 */ /* 0x000ff2000b83ffff */
.L_x_61:
[----:B--2---:R-:W-:Y:S01]  /*3600*/  UIADD3 UR4, UPT, UPT, UR19, 0x1, URZ ;  /* 0x0000000113047890 */ /* 0x004fe2000fffe0ff */
[C---:B------:R-:W-:Y:S01]  /*3610*/  ISETP.NE.AND P0, PT, R10.reuse, 0x2, PT ;  /* 0x000000020a00780c */ /* 0x040fe20003f05270 */
[----:B------:R-:W-:Y:S02]  /*3620*/  UIADD3 UR5, UPT, UPT, UR18, 0xa0, URZ ;  /* 0x000000a012057890 */ /* 0x000fe4000fffe0ff */
[----:B------:R-:W-:Y:S01]  /*3630*/  UISETP.NE.AND UP0, UPT, UR4, 0x2, UPT ;  /* 0x000000020400788c */ /* 0x000fe2000bf05270 */
[----:B-1----:R-:W-:Y:S02]  /*3640*/  SEL R0, RZ, 0x1, P0 ;  /* 0x00000001ff007807 */ /* 0x002fe40000000000 */
[----:B------:R-:W-:Y:S01]  /*3650*/  SEL R10, R10, RZ, P0 ;  /* 0x000000ff0a0a7207 */ /* 0x000fe20000000000 */
[----:B------:R-:W-:Y:S01]  /*3660*/  USEL UR6, URZ, 0x1, UP0 ;  /* 0x00000001ff067887 */ /* 0x000fe20008000000 */
[----:B------:R-:W-:Y:S01]  /*3670*/  LOP3.LUT R9, R9, R0, RZ, 0x3c, !PT ;  /* 0x0000000009097212 */ /* 0x000fe200078e3cff */
[----:B------:R-:W-:Y:S01]  /*3680*/  USEL UR19, UR4, URZ, UP0 ;  /* 0x000000ff04137287 */ /* 0x000fe20008000000 */
[----:B------:R1:W-:Y:S03]  /*3690*/  UTCBAR [UR5], URZ ;  /* 0x000000ff050073e9 */ /* 0x0003e600080000ff */
[----:B------:R-:W-:Y:S01]  /*36a0*/  LOP3.LUT R11, R11, UR6, RZ, 0x3c, !PT ;  /* 0x000000060b0b7c12 */ /* 0x000fe2000f8e3cff */
[----:B------:R-:W-:Y:S07]  /*36b0*/  @P1 BRA `(.L_x_65) ;  /* 0xfffffff800dc1947 */ /* 0x000fee000383ffff */
[----:B------:R-:W2:Y:S01]  /*36c0*/  S2UR UR7, SR_CgaCtaId ;  /* 0x00000000000779c3 */ /* 0x000ea20000008800 */
[----:B------:R-:W-:Y:S01]  /*36d0*/  ELECT P0, URZ, PT ;  /* 0x0000000000ff782f */ /* 0x000fe20003800000 */
[----:B------:R-:W-:Y:S01]  /*36e0*/  IMAD.MOV.U32 R0, RZ, RZ, 0x1 ;  /* 0x00000001ff007424 */ /* 0x000fe200078e00ff */
[----:B------:R-:W-:Y:S01]  /*36f0*/  UIADD3 UR13, UPT, UPT, UR13, 0xb0, URZ ;  /* 0x000000b00d0d7890 */ /* 0x000fe2000fffe0ff */
[----:B------:R-:W-:Y:S01]  /*3700*/  SHF.L.U32 R3, R11, 0x1f, RZ ;  /* 0x0000001f0b037819 */ /* 0x000fe200000006ff */
[----:B------:R-:W-:-:S03]  /*3710*/  UMOV UR4, 0x40 ;  /* 0x0000004000047882 */ /* 0x000fc60000000000 */
[----:B------:R-:W-:Y:S01]  /*3720*/  UVIRTCOUNT.DEALLOC.SMPOOL 0x80 ;  /* 0x000000800000784c */ /* 0x000fe20000000000 */
[----:B--2---:R-:W-:Y:S02]  /*3730*/  ULEA UR7, UR7, UR4, 0x18 ;  /* 0x0000000407077291 */ /* 0x004fe4000f8ec0ff */
[----:B------:R-:W-:-:S07]  /*3740*/  ULEA UR4, UR19, UR13, 0x3 ;  /* 0x0000000d13047291 */ /* 0x000fce000f8e18ff */
[----:B------:R2:W-:Y:S02]  /*3750*/  @P0 STS.U8 [UR7+0x1c], R0 ;  /* 0x00001c00ff000988 */ /* 0x0005e40008000007 */
[----:B------:R-:W4:Y:S02]  /*3760*/  SYNCS.PHASECHK.TRANS64.TRYWAIT P0, [UR4], R3 ;  /* 0x00000003ff0075a7 */ /* 0x000f240008001104 */
[----:B--2-4-:R-:W-:Y:S05]  /*3770*/  @!P0 BRA `(.L_x_66) ;  /* 0x00000080007c8947 */ /* 0x014fea0003800000 */
.L_x_150:
[----:B------:R-:W-:-:S04]  /*3780*/  UIADD3 UR4, UPT, UPT, UR19, 0x1, URZ ;  /* 0x0000000113047890 */ /* 0x000fc8000fffe0ff */
[----:B------:R-:W-:-:S04]  /*3790*/  UISETP.NE.AND UP0, UPT, UR4, 0x2, UPT ;  /* 0x000000020400788c */ /* 0x000fc8000bf05270 */
[----:B-1----:R-:W-:Y:S02]  /*37a0*/  USEL UR5, URZ, 0x1, UP0 ;  /* 0x00000001ff057887 */ /* 0x002fe40008000000 */
[----:B------:R-:W-:-:S04]  /*37b0*/  USEL UR4, UR4, URZ, UP0 ;  /* 0x000000ff04047287 */ /* 0x000fc80008000000 */
[----:B------:R-:W-:Y:S01]  /*37c0*/  ULEA UR4, UR4, UR13, 0x3 ;  /* 0x0000000d04047291 */ /* 0x000fe2000f8e18ff */
[----:B--2---:R-:W-:-:S04]  /*37d0*/  LOP3.LUT R3, R11, UR5, RZ, 0x3c, !PT ;  /* 0x000000050b037c12 */ /* 0x004fc8000f8e3cff */
[----:B------:R-:W-:-:S04]  /*37e0*/  SHF.L.U32 R3, R3, 0x1f, RZ ;  /* 0x0000001f03037819 */ /* 0x000fc800000006ff */
[----:B------:R-:W1:Y:S02]  /*37f0*/  SYNCS.PHASECHK.TRANS64.TRYWAIT P0, [UR4], R3 ;  /* 0x00000003ff0075a7 */ /* 0x000e640008001104 */
[----:B-1----:R-:W-:Y:S05]  /*3800*/  @!P0 BRA `(.L_x_67) ;  /* 0x0000008000708947 */ /* 0x002fea0003800000 */
.L_x_152:
[----:B------:R-:W-:Y:S01]  /*3810*/  NOP ;  /* 0x0000000000007918 */ /* 0x000fe20000000000 */
[----:B-1----:R-:W1:Y:S01]  /*3820*/  LDS R0, [UR7+0x14] ;  /* 0x00001407ff007984 */ /* 0x002e620008000800 */
[----:B------:R-:W-:Y:S01]  /*3830*/  ULOP3.LUT UR4, UR24, 0xffff, URZ, 0xc0, !UPT ;  /* 0x0000ffff18047892 */ /* 0x000fe2000f8ec0ff */
[----:B------:R-:W-:Y:S01]  /*3840*/  UMOV UR5, 0xffff ;  /* 0x0000ffff00057882 */ /* 0x000fe20000000000 */
[----:B------:R-:W-:Y:S02]  /*3850*/  UMOV UR6, 0x1 ;  /* 0x0000000100067882 */ /* 0x000fe40000000000 */
[----:B------:R-:W-:-:S04]  /*3860*/  USHF.R.U32.HI UR4, URZ, 0x5, UR4 ;  /* 0x00000005ff047899 */ /* 0x000fc80008011604 */
[----:B------:R-:W-:Y:S02]  /*3870*/  USHF.L.U32 UR5, UR5, UR4, URZ ;  /* 0x0000000405057299 */ /* 0x000fe400080006ff */
[----:B------:R-:W-:-:S04]  /*3880*/  USHF.L.U32 UR4, UR6, UR4, URZ ;  /* 0x0000000406047299 */ /* 0x000fc800080006ff */
[----:B-1----:R-:W-:-:S04]  /*3890*/  LOP3.LUT R0, R0, UR5, RZ, 0xc0, !PT ;  /* 0x0000000500007c12 */ /* 0x002fc8000f8ec0ff */
[----:B------:R-:W-:-:S13]  /*38a0*/  ISETP.NE.AND P0, PT, R0, UR5, PT ;  /* 0x0000000500007c0c */ /* 0x000fda000bf05270 */
[----:B------:R-:W-:Y:S05]  /*38b0*/  @P0 BRA `(.L_x_68) ;  /* 0x0000000000580947 */ /* 0x000fea0003800000 */
[----:B------:R-:W1:Y:S02]  /*38c0*/  LDS R0, [UR7+0x18] ;  /* 0x00001807ff007984 */ /* 0x000e640008000800 */
[----:B-1----:R-:W-:-:S04]  /*38d0*/  LOP3.LUT R0, R0, UR4, RZ, 0xc0, !PT ;  /* 0x0000000400007c12 */ /* 0x002fc8000f8ec0ff */
[----:B------:R-:W-:-:S13]  /*38e0*/  ISETP.NE.AND P0, PT, R0, UR4, PT ;  /* 0x0000000400007c0c */ /* 0x000fda000bf05270 */
[----:B------:R-:W-:Y:S05]  /*38f0*/  @P0 BRA `(.L_x_69) ;  /* 0x00000000003c0947 */ /* 0x000fea0003800000 */
[----:B------:R-:W1:Y:S01]  /*3900*/  S2R R2, SR_LANEID ;  /* 0x0000000000027919 */ /* 0x000e620000000000 */
[----:B------:R-:W-:Y:S01]  /*3910*/  ULOP3.LUT UR5, URZ, UR5, URZ, 0x33, !UPT ;  /* 0x00000005ff057292 */ /* 0x000fe2000f8e33ff */
[----:B------:R-:W-:Y:S01]  /*3920*/  LOP3.LUT R4, RZ, UR4, RZ, 0x33, !PT ;  /* 0x00000004ff047c12 */ /* 0x000fe2000f8e33ff */
[----:B------:R-:W-:Y:S02]  /*3930*/  VOTEU.ANY UR4, UPT, PT ;  /* 0x0000000000047886 */ /* 0x000fe400038e0100 */
[----:B------:R-:W-:Y:S01]  /*3940*/  UFLO.U32 UR4, UR4 ;  /* 0x00000004000472bd */ /* 0x000fe200080e0000 */
[----:B------:R-:W2:Y:S01]  /*3950*/  REDUX UR6, R4 ;  /* 0x00000000040673c4 */ /* 0x000ea20000000000 */
[----:B------:R-:W-:-:S06]  /*3960*/  IMAD.U32 R0, RZ, RZ, UR5 ;  /* 0x00000005ff007e24 */ /* 0x000fcc000f8e00ff */
[----:B------:R4:W-:Y:S01]  /*3970*/  UTCATOMSWS.AND URZ, UR5 ;  /* 0x0000000500ff79e3 */ /* 0x0009e20008000000 */
[----:B------:R-:W3:Y:S01]  /*3980*/  REDUX UR8, R0 ;  /* 0x00000000000873c4 */ /* 0x000ee20000000000 */
[----:B-1----:R-:W-:Y:S01]  /*3990*/  ISETP.EQ.U32.AND P0, PT, R2, UR4, PT ;  /* 0x0000000402007c0c */ /* 0x002fe2000bf02070 */
[----:B--2---:R-:W-:Y:S01]  /*39a0*/  IMAD.U32 R2, RZ, RZ, UR6 ;  /* 0x00000006ff027e24 */ /* 0x004fe2000f8e00ff */
[----:B---3--:R-:W-:-:S11]  /*39b0*/  MOV R3, UR8 ;  /* 0x0000000800037c02 */ /* 0x008fd60008000f00 */
[----:B------:R4:W-:Y:S04]  /*39c0*/  @P0 ATOMS.AND RZ, [UR7+0x14], R3 ;  /* 0x00001403ffff098c */ /* 0x0009e8000a800007 */
[----:B------:R4:W-:Y:S01]  /*39d0*/  @P0 ATOMS.AND RZ, [UR7+0x18], R2 ;  /* 0x00001802ffff098c */ /* 0x0009e2000a800007 */
[----:B------:R-:W-:Y:S05]  /*39e0*/  BRA `(.L_x_70) ;  /* 0x0000000000147947 */ /* 0x000fea0003800000 */
.L_x_69:
[----:B------:R-:W-:Y:S02]  /*39f0*/  MOV R2, 0x3a10 ;  /* 0x00003a1000027802 */ /* 0x000fe40000000f00 */
[----:B---3-5:R-:W-:Y:S05]  /*3a00*/  CALL.REL.NOINC `($__internal_0_$__cuda_sm10x_tcgen05_guardrail_trap_col_being_dealloced_not_returned_by_alloc) ;  /* 0x0000008400547944 */ /* 0x028fea0003c00000 */
[----:B------:R-:W-:Y:S05]  /*3a10*/  BRA `(.L_x_70) ;  /* 0x0000000000087947 */ /* 0x000fea0003800000 */
.L_x_68:
[----:B------:R-:W-:Y:S02]  /*3a20*/  MOV R2, 0x3a40 ;  /* 0x00003a4000027802 */ /* 0x000fe40000000f00 */
[----:B---3-5:R-:W-:Y:S05]  /*3a30*/  CALL.REL.NOINC `($__internal_2_$__cuda_sm10x_tcgen05_guardrail_trap_unallocated_columns_being_dealloced) ;  /* 0x0000008400607944 */ /* 0x028fea0003c00000 */
.L_x_70:
[----:B------:R-:W-:Y:S01]  /*3a40*/  NOP ;  /* 0x0000000000007918 */ /* 0x000fe20000000000 */
[----:B----4-:R-:W-:Y:S05]  /*3a50*/  EXIT ;  /* 0x000000000000794d */ /* 0x010fea0003800000 */
.L_x_54:
[----:B------:R-:W-:-:S09]  /*3a60*/  UISETP.NE.OR UP0, UPT, UR17, 0x3, !UP3 ;  /* 0x000000031100788c */ /* 0x000fd2000df05670 */
[----:B------:R-:W-:Y:S05]  /*3a70*/  BRA.U UP0, `(.L_x_71) ;  /* 0x0000001100587547 */ /* 0x000fea000b800000 */
[----:B------:R-:W1:Y:S01]  /*3a80*/  S2UR UR10, SR_CgaCtaId ;  /* 0x00000000000a79c3 */ /* 0x000e620000008800 */
[----:B------:R-:W2:Y:S01]  /*3a90*/  LDCU UR31, c[0x0][0x370] ;  /* 0x00006e00ff1f77ac */ /* 0x000ea20008000800 */
[----:B------:R-:W-:Y:S02]  /*3aa0*/  HFMA2 R13, -RZ, RZ, 0, 0 ;  /* 0x00000000ff0d7431 */ /* 0x000fe400000001ff */
[----:B------:R-:W-:Y:S01]  /*3ab0*/  IMAD.MOV.U32 R15, RZ, RZ, 0x1 ;  /* 0x00000001ff0f7424 */ /* 0x000fe200078e00ff */
[----:B------:R-:W-:Y:S01]  /*3ac0*/  MOV R7, 0x2000 ;  /* 0x0000200000077802 */ /* 0x000fe20000000f00 */
[----:B------:R-:W2:Y:S01]  /*3ad0*/  LDCU.128 UR44, c[0x0][0xb10] ;  /* 0x00016200ff2c77ac */ /* 0x000ea20008000c00 */
[----:B------:R-:W-:Y:S01]  /*3ae0*/  IMAD.MOV.U32 R14, RZ, RZ, RZ ;  /* 0x000000ffff0e7224 */ /* 0x000fe200078e00ff */
[----:B------:R-:W3:Y:S01]  /*3af0*/  LDC.64 R16, c[0x0][0x348] ;  /* 0x0000d200ff107b82 */ /* 0x000ee20000000a00 */
[----:B------:R-:W4:Y:S01]  /*3b00*/  LDCU UR30, c[0x0][0x374] ;  /* 0x00006e80ff1e77ac */ /* 0x000f220008000800 */
[----:B------:R-:W1:Y:S06]  /*3b10*/  LDCU UR15, c[0x0][0xb0c] ;  /* 0x00016180ff0f77ac */ /* 0x000e6c0008000800 */
[----:B------:R-:W3:Y:S01]  /*3b20*/  LDC.64 R2, c[0x0][0x888] ;  /* 0x00022200ff027b82 */ /* 0x000ee20000000a00 */
[----:B------:R-:W3:Y:S01]  /*3b30*/  LDCU UR49, c[0x0][0xb20] ;  /* 0x00016400ff3177ac */ /* 0x000ee20008000800 */
[----:B------:R-:W3:Y:S06]  /*3b40*/  LDCU UR4, c[0x0][0xb30] ;  /* 0x00016600ff0477ac */ /* 0x000eec0008000800 */
[----:B------:R-:W3:Y:S01]  /*3b50*/  LDC.64 R4, c[0x0][0x890] ;  /* 0x00022400ff047b82 */ /* 0x000ee20000000a00 */
[----:B------:R-:W-:Y:S01]  /*3b60*/  UMOV UR21, 0x400 ;  /* 0x0000040000157882 */ /* 0x000fe20000000000 */
[----:B--2---:R-:W-:-:S02]  /*3b70*/  UIMAD.WIDE.U32 UR6, UR31, UR44, URZ ;  /* 0x0000002c1f0672a5 */ /* 0x004fc4000f8e00ff */
[----:B----4-:R-:W-:Y:S02]  /*3b80*/  UIMAD.WIDE.U32 UR8, UR30, UR47, URZ ;  /* 0x0000002f1e0872a5 */ /* 0x010fe4000f8e00ff */
[----:B-1----:R-:W-:Y:S02]  /*3b90*/  ULEA UR21, UR10, UR21, 0x18 ;  /* 0x000000150a157291 */ /* 0x002fe4000f8ec0ff */
[----:B------:R-:W-:Y:S02]  /*3ba0*/  UPLOP3.LUT UP3, UPT, UPT, UPT, UPT, 0x40, 0x4 ;  /* 0x000000000004789c */ /* 0x000fe40003f6e870 */
[----:B------:R-:W-:Y:S02]  /*3bb0*/  UIADD3 UR37, UPT, UPT, UR21, 0x48, URZ ;  /* 0x0000004815257890 */ /* 0x000fe4000fffe0ff */
[----:B------:R-:W-:Y:S02]  /*3bc0*/  UIADD3 UR33, UPT, UPT, UR21, 0x30, URZ ;  /* 0x0000003015217890 */ /* 0x000fe4000fffe0ff */
[----:B------:R-:W-:-:S02]  /*3bd0*/  UIADD3 UR25, UPT, UPT, UR21, 0x38, URZ ;  /* 0x0000003815197890 */ /* 0x000fc4000fffe0ff */
[----:B------:R-:W-:Y:S01]  /*3be0*/  UIADD3 UR17, UPT, UPT, UR21, 0x40, URZ ;  /* 0x0000004015117890 */ /* 0x000fe2000fffe0ff */
[----:B------:R-:W-:Y:S01]  /*3bf0*/  UMOV UR6, UR7 ;  /* 0x0000000700067c82 */ /* 0x000fe20008000000 */
[----:B------:R-:W-:Y:S01]  /*3c00*/  UMOV UR41, UR9 ;  /* 0x0000000900297c82 */ /* 0x000fe20008000000 */
[----:B------:R-:W-:Y:S02]  /*3c10*/  UISETP.GE.AND UP0, UPT, UR42, 0x1, UPT ;  /* 0x000000012a00788c */ /* 0x000fe4000bf06270 */
[----:B------:R-:W-:Y:S01]  /*3c20*/  UISETP.NE.AND UP4, UPT, UR42, 0x1, UPT ;  /* 0x000000012a00788c */ /* 0x000fe2000bf85270 */
[----:B------:R-:W1:Y:S01]  /*3c30*/  LDCU.64 UR22, c[0x0][0xb28] ;  /* 0x00016500ff1677ac */ /* 0x000e620008000a00 */
[----:B------:R-:W-:Y:S02]  /*3c40*/  UISETP.NE.AND UP6, UPT, UR15, 0x1, UPT ;  /* 0x000000010f00788c */ /* 0x000fe4000bfc5270 */
[----:B------:R-:W-:Y:S02]  /*3c50*/  UISETP.NE.AND UP5, UPT, UR46, 0x1, UPT ;  /* 0x000000012e00788c */ /* 0x000fe4000bfa5270 */
[----:B------:R-:W-:-:S02]  /*3c60*/  UPRMT UR37, UR10, 0x654, UR37 ;  /* 0x000006540a257896 */ /* 0x000fc40008000025 */
[----:B------:R-:W-:Y:S02]  /*3c70*/  USHF.R.U32.HI UR43, URZ, UR45, UR6 ;  /* 0x0000002dff2b7299 */ /* 0x000fe40008011606 */
[----:B------:R-:W-:Y:S02]  /*3c80*/  UPRMT UR40, UR10, 0x654, UR33 ;  /* 0x000006540a287896 */ /* 0x000fe40008000021 */
[----:B------:R-:W-:Y:S02]  /*3c90*/  UPRMT UR39, UR10, 0x654, UR25 ;  /* 0x000006540a277896 */ /* 0x000fe40008000019 */
[----:B------:R-:W-:Y:S02]  /*3ca0*/  UPRMT UR38, UR10, 0x654, UR17 ;  /* 0x000006540a267896 */ /* 0x000fe40008000011 */
[----:B---3--:R-:W-:Y:S02]  /*3cb0*/  USHF.R.U32.HI UR41, URZ, UR49, UR41 ;  /* 0x00000031ff297299 */ /* 0x008fe40008011629 */
[----:B------:R-:W-:-:S11]  /*3cc0*/  UISETP.NE.AND UP2, UPT, UR4, 0x1, UPT ;  /* 0x000000010400788c */ /* 0x000fd6000bf45270 */
.L_x_82:
[C---:B------:R-:W-:Y:S02]  /*3cd0*/  LEA R12, R14.reuse, UR21, 0x3 ;  /* 0x000000150e0c7c11 */ /* 0x040fe4000f8e18ff */
[----:B------:R-:W-:Y:S02]  /*3ce0*/  SHF.L.U32 R9, R13, 0x1f, RZ ;  /* 0x0000001f0d097819 */ /* 0x000fe400000006ff */
[----:B------:R-:W-:Y:S02]  /*3cf0*/  LEA R10, R14, UR21, 0x4 ;  /* 0x000000150e0a7c11 */ /* 0x000fe4000f8e20ff */
[----:B--2---:R-:W2:Y:S02]  /*3d00*/  SYNCS.PHASECHK.TRANS64.TRYWAIT P0, [R12+URZ+0x80], R9 ;  /* 0x000080090c0075a7 */ /* 0x004ea400080011ff */
[----:B--2---:R-:W-:Y:S05]  /*3d10*/  @!P0 BRA `(.L_x_72) ;  /* 0x0000007c00448947 */ /* 0x004fea0003800000 */
.L_x_153:
[----:B--2---:R-:W2:Y:S01]  /*3d20*/  LDS.128 R8, [R10+0xf0] ;  /* 0x0000f0000a087984 */ /* 0x004ea20000000c00 */
[----:B------:R-:W-:Y:S01]  /*3d30*/  UISETP.GE.AND UP0, UPT, UR42, 0x1, UPT ;  /* 0x000000012a00788c */ /* 0x000fe2000bf06270 */
[----:B------:R-:W-:Y:S01]  /*3d40*/  @!PT LDS RZ, [RZ] ;  /* 0x00000000fffff984 */ /* 0x000fe20000000800 */
[----:B------:R-:W-:Y:S01]  /*3d50*/  @!PT LDS RZ, [RZ] ;  /* 0x00000000fffff984 */ /* 0x000fe20000000800 */
[----:B------:R-:W-:Y:S01]  /*3d60*/  @!PT LDS RZ, [RZ] ;  /* 0x00000000fffff984 */ /* 0x000fe20000000800 */
[----:B------:R-:W-:Y:S01]  /*3d70*/  @!PT LDS RZ, [RZ] ;  /* 0x00000000fffff984 */ /* 0x000fe20000000800 */
[----:B------:R3:W-:Y:S06]  /*3d80*/  MEMBAR.ALL.CTA ;  /* 0x0000000000007992 */ /* 0x0007ec0000008000 */
[----:B---3--:R-:W3:Y:S01]  /*3d90*/  FENCE.VIEW.ASYNC.S ;  /* 0x00000000000073c6 */ /* 0x008ee20000000000 */
[----:B--2---:R-:W-:Y:S11]  /*3da0*/  LOP3.LUT P0, RZ, R10, 0x1, RZ, 0xc0, !PT ;  /* 0x000000010aff7812 */ /* 0x004ff6000780c0ff */
[----:B------:R-:W-:Y:S02]  /*3db0*/  @!UPT UIADD3 URZ, UPT, UPT, URZ, URZ, URZ ;  /* 0x000000fffffff290 */ /* 0x000fe4000fffe0ff */
[----:B---3--:R-:W-:Y:S01]  /*3dc0*/  VOTEU.ANY UP1, P0 ;  /* 0x0000000000ff7886 */ /* 0x008fe20000020100 */
[----:B------:R-:W-:Y:S11]  /*3dd0*/  PLOP3.LUT P0, PT, PT, PT, UP1, 0x80, 0x8 ;  /* 0x000000000008781c */ /* 0x000ff60003f0f018 */
[----:B------:R-:W-:Y:S02]  /*3de0*/  @!UPT UIADD3 URZ, UPT, UPT, URZ, URZ, URZ ;  /* 0x000000fffffff290 */ /* 0x000fe4000fffe0ff */
[----:B------:R-:W-:Y:S02]  /*3df0*/  @P0 SHF.R.U32.HI R0, RZ, 0x10, R9 ;  /* 0x00000010ff000819 */ /* 0x000fe40000011609 */
[----:B------:R-:W-:Y:S02]  /*3e00*/  @P0 MOV R6, R8 ;  /* 0x0000000800060202 */ /* 0x000fe40000000f00 */
[----:B------:R-:W-:Y:S01]  /*3e10*/  @P0 R2UR UR4, R0 ;  /* 0x00000000000402ca */ /* 0x000fe200000e0000 */
[----:B------:R-:W-:Y:S01]  /*3e20*/  VIADD R0, R12, 0x90 ;  /* 0x000000900c007836 */ /* 0x000fe20000000000 */
[----:B------:R-:W-:Y:S02]  /*3e30*/  @P0 LOP3.LUT R8, R9, 0xffff, RZ, 0xc0, !PT ;  /* 0x0000ffff09080812 */ /* 0x000fe400078ec0ff */
[----:B------:R-:W-:Y:S02]  /*3e40*/  @P0 R2UR UR6, R6 ;  /* 0x00000000060602ca */ /* 0x000fe400000e0000 */
[----:B------:R-:W-:Y:S02]  /*3e50*/  PRMT R0, RZ, 0x654, R0 ;  /* 0x00000654ff007816 */ /* 0x000fe40000000000 */
[----:B------:R-:W-:Y:S02]  /*3e60*/  @P0 R2UR UR5, R8 ;  /* 0x00000000080502ca */ /* 0x000fe400000e0000 */
[----:B------:R2:W-:Y:S03]  /*3e70*/  SYNCS.ARRIVE.TRANS64.RED.A1T0 RZ, [R0+URZ], RZ ;  /* 0x000000ff00ff79a7 */ /* 0x0005e600081004ff */
[----:B------:R-:W-:Y:S04]  /*3e80*/  @UP1 UMOV UR29, UR4 ;  /* 0x00000004001d1c82 */ /* 0x000fe80008000000 */
[----:B------:R-:W-:Y:S04]  /*3e90*/  @UP1 UMOV UR14, UR6 ;  /* 0x00000006000e1c82 */ /* 0x000fe80008000000 */
[----:B------:R-:W-:Y:S01]  /*3ea0*/  @UP1 UMOV UR13, UR5 ;  /* 0x00000005000d1c82 */ /* 0x000fe20008000000 */
[----:B------:R-:W-:Y:S05]  /*3eb0*/  BRA.U !UP0, `(.L_x_73) ;  /* 0x0000000108a47547 */ /* 0x000fea000b800000 */
[----:B------:R-:W-:Y:S02]  /*3ec0*/  UIMAD.WIDE.U32 UR18, UR13, UR47, URZ ;  /* 0x0000002f0d1272a5 */ /* 0x000fe4000f8e00ff */
[----:B------:R-:W-:Y:S02]  /*3ed0*/  UIMAD.WIDE.U32 UR26, UR14, UR44, URZ ;  /* 0x0000002c0e1a72a5 */ /* 0x000fe4000f8e00ff */
[----:B------:R-:W-:Y:S02]  /*3ee0*/  USEL UR4, UR30, UR41, !UP5 ;  /* 0x000000291e047287 */ /* 0x000fe4000e800000 */
[----:B------:R-:W-:Y:S02]  /*3ef0*/  USEL UR7, UR31, UR43, !UP6 ;  /* 0x0000002b1f077287 */ /* 0x000fe4000f000000 */
[----:B-1----:R-:W-:Y:S02]  /*3f00*/  UIMAD.WIDE.U32 UR8, UR4, UR22, URZ ;  /* 0x00000016040872a5 */ /* 0x002fe4000f8e00ff */
[----:B------:R-:W-:Y:S01]  /*3f10*/  UIMAD.WIDE.U32 UR10, UR7, UR22, URZ ;  /* 0x00000016070a72a5 */ /* 0x000fe2000f8e00ff */
[----:B------:R-:W-:Y:S02]  /*3f20*/  UMOV UR5, UR19 ;  /* 0x0000001300057c82 */ /* 0x000fe40008000000 */
[----:B------:R-:W-:Y:S03]  /*3f30*/  USHF.R.U32.HI UR6, URZ, UR49, UR5 ;  /* 0x00000031ff067299 */ /* 0x000fe60008011605 */
[----:B------:R-:W-:Y:S01]  /*3f40*/  UMOV UR5, UR27 ;  /* 0x0000001b00057c82 */ /* 0x000fe20008000000 */
[----:B------:R-:W-:Y:S02]  /*3f50*/  USEL UR6, UR13, UR6, !UP5 ;  /* 0x000000060d067287 */ /* 0x000fe4000e800000 */
[----:B------:R-:W-:Y:S03]  /*3f60*/  USHF.R.U32.HI UR12, URZ, UR45, UR5 ;  /* 0x0000002dff0c7299 */ /* 0x000fe60008011605 */
[----:B------:R-:W-:Y:S02]  /*3f70*/  UMOV UR5, UR9 ;  /* 0x0000000900057c82 */ /* 0x000fe40008000000 */
[----:B------:R-:W-:Y:S03]  /*3f80*/  @UP4 USHF.R.U32.HI UR4, URZ, UR23, UR5 ;  /* 0x00000017ff044299 */ /* 0x000fe60008011605 */
[----:B------:R-:W-:Y:S01]  /*3f90*/  UMOV UR5, UR11 ;  /* 0x0000000b00057c82 */ /* 0x000fe20008000000 */
[----:B------:R-:W-:Y:S02]  /*3fa0*/  UIMAD UR4, UR42, UR4, URZ ;  /* 0x000000042a0472a4 */ /* 0x000fe4000f8e02ff */
[----:B------:R-:W-:Y:S02]  /*3fb0*/  @UP4 USHF.R.U32.HI UR7, URZ, UR23, UR5 ;  /* 0x00000017ff074299 */ /* 0x000fe40008011605 */
[----:B------:R-:W-:Y:S02]  /*3fc0*/  UIMAD.WIDE.U32 UR10, UR6, UR22, URZ ;  /* 0x00000016060a72a5 */ /* 0x000fe4000f8e00ff */
[----:B------:R-:W-:Y:S02]  /*3fd0*/  USEL UR5, UR14, UR12, !UP6 ;  /* 0x0000000c0e057287 */ /* 0x000fe4000f000000 */
[----:B------:R-:W-:Y:S02]  /*3fe0*/  UIMAD UR8, UR42, UR7, URZ ;  /* 0x000000072a0872a4 */ /* 0x000fe4000f8e02ff */
[----:B------:R-:W-:Y:S03]  /*3ff0*/  UISETP.GE.AND UP0, UPT, UR6, UR4, UPT ;  /* 0x000000040600728c */ /* 0x000fe6000bf06270 */
[----:B------:R-:W-:Y:S01]  /*4000*/  UMOV UR4, UR11 ;  /* 0x0000000b00047c82 */ /* 0x000fe20008000000 */
[----:B------:R-:W-:Y:S02]  /*4010*/  UISETP.GE.OR UP0, UPT, UR5, UR8, UP0 ;  /* 0x000000080500728c */ /* 0x000fe40008706670 */
[----:B------:R-:W-:Y:S02]  /*4020*/  USHF.R.U32.HI UR4, URZ, UR23, UR4 ;  /* 0x00000017ff047299 */ /* 0x000fe40008011604 */
[----:B------:R-:W-:Y:S02]  /*4030*/  UIMAD.WIDE.U32 UR8, UR5, UR22, URZ ;  /* 0x00000016050872a5 */ /* 0x000fe4000f8e00ff */
[----:B------:R-:W-:Y:S04]  /*4040*/  USEL UR10, UR6, UR4, !UP4 ;  /* 0x00000004060a7287 */ /* 0x000fe8000e000000 */
[----:B------:R-:W-:Y:S01]  /*4050*/  UIADD3 UR11, UPT, UPT, -UR10, URZ, URZ ;  /* 0x000000ff0a0b7290 */ /* 0x000fe2000fffe1ff */
[----:B------:R-:W-:Y:S02]  /*4060*/  @!UP0 UMOV UR4, UR9 ;  /* 0x0000000900048c82 */ /* 0x000fe40008000000 */
[----:B------:R-:W-:Y:S02]  /*4070*/  @!UP0 USHF.R.U32.HI UR4, URZ, UR23, UR4 ;  /* 0x00000017ff048299 */ /* 0x000fe40008011604 */
[----:B------:R-:W-:Y:S02]  /*4080*/  UIMAD UR8, UR42, UR11, UR6 ;  /* 0x0000000b2a0872a4 */ /* 0x000fe4000f8e0206 */
[----:B------:R-:W-:Y:S04]  /*4090*/  @!UP0 USEL UR4, UR5, UR4, !UP4 ;  /* 0x0000000405048287 */ /* 0x000fe8000e000000 */
[----:B------:R-:W-:Y:S02]  /*40a0*/  @!UP0 UIMAD UR8, UR7, UR8, UR4 ;  /* 0x00000008070882a4 */ /* 0x000fe4000f8e0204 */
[----:B------:R-:W-:Y:S02]  /*40b0*/  @!UP0 UIADD3 UR9, UPT, UPT, UR10, -UR4, URZ ;  /* 0x800000040a098290 */ /* 0x000fe4000fffe0ff */
[----:B------:R-:W-:Y:S02]  /*40c0*/  UIADD3 UR4, UPT, UPT, -UR5, URZ, URZ ;  /* 0x000000ff05047290 */ /* 0x000fe4000fffe1ff */
[----:B------:R-:W-:Y:S02]  /*40d0*/  UIADD3 UR7, UPT, UPT, -UR6, URZ, URZ ;  /* 0x000000ff06077290 */ /* 0x000fe4000fffe1ff */
[----:B------:R-:W-:Y:S02]  /*40e0*/  @!UP0 UIMAD UR6, UR9, UR42, UR5 ;  /* 0x0000002a090682a4 */ /* 0x000fe4000f8e0205 */
[----:B------:R-:W-:Y:S02]  /*40f0*/  UIMAD UR14, UR15, UR4, UR14 ;  /* 0x000000040f0e72a4 */ /* 0x000fe4000f8e020e */
[----:B------:R-:W-:Y:S01]  /*4100*/  UIMAD UR13, UR46, UR7, UR13 ;  /* 0x000000072e0d72a4 */ /* 0x000fe2000f8e020d */
[----:B------:R-:W-:Y:S02]  /*4110*/  @!UP0 UMOV UR5, UR8 ;  /* 0x0000000800058c82 */ /* 0x000fe40008000000 */
[----:B------:R-:W-:Y:S02]  /*4120*/  UIMAD UR14, UR5, UR15, UR14 ;  /* 0x0000000f050e72a4 */ /* 0x000fe4000f8e020e */
[----:B------:R-:W-:Y:S11]  /*4130*/  UIMAD UR13, UR6, UR46, UR13 ;  /* 0x0000002e060d72a4 */ /* 0x000ff6000f8e020d */
[----:B------:R-:W-:Y:S01]  /*4140*/  @!UPT UIADD3 URZ, UPT, UPT, URZ, URZ, URZ ;  /* 0x000000fffffff290 */ /* 0x000fe2000fffe0ff */
.L_x_73:
[----:B------:R-:W3:Y:S01]  /*4150*/  @!UP2 LDCU.128 UR8, c[0x0][0xb10] ;  /* 0x00016200ff08a7ac */ /* 0x000ee20008000c00 */
[C---:B------:R-:W-:Y:S02]  /*4160*/  ISETP.NE.U32.AND P1, PT, R4.reuse, RZ, PT ;  /* 0x000000ff0400720c */ /* 0x040fe40003f25070 */
[----:B------:R-:W-:Y:S02]  /*4170*/  ISETP.NE.U32.AND P0, PT, R4, RZ, PT ;  /* 0x000000ff0400720c */ /* 0x000fe40003f05070 */
[C---:B------:R-:W-:Y:S02]  /*4180*/  ISETP.NE.AND.EX P1, PT, R5.reuse, RZ, PT, P1 ;  /* 0x000000ff0500720c */ /* 0x040fe40003f25310 */
[----:B------:R-:W-:Y:S01]  /*4190*/  ISETP.NE.AND.EX P0, PT, R5, RZ, PT, P0 ;  /* 0x000000ff0500720c */ /* 0x000fe20003f05300 */
[----:B------:R-:W4:Y:S01]  /*41a0*/  @!UP2 LDCU UR5, c[0x0][0xb0c] ;  /* 0x00016180ff05a7ac */ /* 0x000f220008000800 */
[----:B------:R-:W-:Y:S01]  /*41b0*/  SHF.L.U32 R9, R15, 0x1f, RZ ;  /* 0x0000001f0f097819 */ /* 0x000fe200000006ff */
[----:B------:R-:W-:Y:S02]  /*41c0*/  USHF.L.U32 UR35, UR16, 0x7, URZ ;  /* 0x0000000710237899 */ /* 0x000fe400080006ff */
[----:B------:R-:W-:Y:S02]  /*41d0*/  USHF.L.U32 UR34, UR20, 0x8, URZ ;  /* 0x0000000814227899 */ /* 0x000fe400080006ff */
[----:B---3--:R-:W-:Y:S07]  /*41e0*/  UIMAD.WIDE.U32 UR6, UR14, UR8, URZ ;  /* 0x000000080e0672a5 */ /* 0x008fee000f8e00ff */
[----:B------:R-:W-:Y:S01]  /*41f0*/  @!UP2 UMOV UR4, UR7 ;  /* 0x000000070004ac82 */ /* 0x000fe20008000000 */
[----:B----4-:R-:W-:Y:S02]  /*4200*/  @!UP2 UISETP.NE.AND UP0, UPT, UR5, 0x1, UPT ;  /* 0x000000010500a88c */ /* 0x010fe4000bf05270 */
[----:B------:R-:W-:Y:S02]  /*4210*/  @!UP2 USHF.R.U32.HI UR4, URZ, UR9, UR4 ;  /* 0x00000009ff04a299 */ /* 0x000fe40008011604 */
[----:B------:R-:W-:Y:S02]  /*4220*/  UIMAD.WIDE.U32 UR6, UR13, UR11, URZ ;  /* 0x0000000b0d0672a5 */ /* 0x000fe4000f8e00ff */
[----:B------:R-:W-:Y:S02]  /*4230*/  @!UP2 USEL UR8, UR14, UR4, !UP0 ;  /* 0x000000040e08a287 */ /* 0x000fe4000c000000 */
[----:B------:R-:W-:Y:S03]  /*4240*/  @!UP2 UISETP.NE.AND UP0, UPT, UR10, 0x1, UPT ;  /* 0x000000010a00a88c */ /* 0x000fe6000bf05270 */
[----:B------:R-:W-:Y:S02]  /*4250*/  @!UP2 UMOV UR6, UR7 ;  /* 0x000000070006ac82 */ /* 0x000fe40008000000 */
[----:B------:R-:W3:Y:S02]  /*4260*/  @!UP2 LDCU UR4, c[0x0][0xb20] ;  /* 0x00016400ff04a7ac */ /* 0x000ee40008000800 */
[----:B---3--:R-:W-:Y:S04]  /*4270*/  @!UP2 USHF.R.U32.HI UR6, URZ, UR4, UR6 ;  /* 0x00000004ff06a299 */ /* 0x008fe80008011606 */
[----:B------:R-:W-:Y:S04]  /*4280*/  @!UP2 USEL UR6, UR13, UR6, !UP0 ;  /* 0x000000060d06a287 */ /* 0x000fe8000c000000 */
[----:B------:R-:W-:Y:S02]  /*4290*/  @!UP2 UIADD3 UR4, UPT, UPT, -UR8, UR6, URZ ;  /* 0x000000060804a290 */ /* 0x000fe4000fffe1ff */
[----:B------:R-:W-:Y:S02]  /*42a0*/  @!UP2 UIADD3 UR6, UPT, UPT, UR8, -UR6, URZ ;  /* 0x800000060806a290 */ /* 0x000fe4000fffe0ff */
[----:B------:R-:W-:Y:S02]  /*42b0*/  @!UP2 UIMAD UR14, UR4, UR5, UR14 ;  /* 0x00000005040ea2a4 */ /* 0x000fe4000f8e020e */
[----:B------:R-:W-:Y:S01]  /*42c0*/  @!UP2 UIMAD UR13, UR6, UR10, UR13 ;  /* 0x0000000a060da2a4 */ /* 0x000fe2000f8e020d */
[----:B------:R-:W-:Y:S11]  /*42d0*/  BRA.U UP3, `(.L_x_74) ;  /* 0x0000000103107547 */ /* 0x000ff6000b800000 */
[----:B--2---:R-:W-:Y:S04]  /*42e0*/  MOV R0, UR48 ;  /* 0x0000003000007c02 */ /* 0x004fe80008000f00 */
[----:B------:R-:W-:Y:S04]  /*42f0*/  SHF.L.U32 R11, R0, 0x1f, RZ ;  /* 0x0000001f000b7819 */ /* 0x000fe800000006ff */
[----:B------:R-:W2:Y:S02]  /*4300*/  SYNCS.PHASECHK.TRANS64.TRYWAIT P2, [UR21+0x78], R11 ;  /* 0x0000780bff0075a7 */ /* 0x000ea40008041115 */
[----:B--2---:R-:W-:Y:S05]  /*4310*/  @!P2 BRA `(.L_x_75) ;  /* 0x0000007400d8a947 */ /* 0x004fea0003800000 */
.L_x_74:
[----:B------:R-:W-:Y:S05]  /*4320*/  @!P1 BRA `(.L_x_76) ;  /* 0x0000000000309947 */ /* 0x000fea0003800000 */
[----:B------:R-:W-:Y:S01]  /*4330*/  ISETP.NE.U32.AND P1, PT, R2, RZ, PT ;  /* 0x000000ff0200720c */ /* 0x000fe20003f25070 */
[----:B------:R-:W3:Y:S01]  /*4340*/  LDCU.64 UR4, c[0x0][0x358] ;  /* 0x00006b00ff0477ac */ /* 0x000ee20008000a00 */
[----:B------:R-:W-:Y:S02]  /*4350*/  IMAD.MOV.U32 R158, RZ, RZ, 0x1 ;  /* 0x00000001ff9e7424 */ /* 0x000fe400078e00ff */
[----:B------:R-:W-:Y:S11]  /*4360*/  ISETP.NE.AND.EX P1, PT, R3, RZ, PT, P1 ;  /* 0x000000ff0300720c */ /* 0x000ff60003f25310 */
[----:B------:R-:W-:Y:S02]  /*4370*/  @!UPT UIADD3 URZ, UPT, UPT, URZ, URZ, URZ ;  /* 0x000000fffffff290 */ /* 0x000fe4000fffe0ff */
[----:B--2---:R-:W2:Y:S01]  /*4380*/  @P1 LDC.64 R10, c[0x0][0x888] ;  /* 0x00022200ff0a1b82 */ /* 0x004ea20000000a00 */
[----:B------:R-:W-:Y:S04]  /*4390*/  @P1 IMAD R0, R4, UR36, RZ ;  /* 0x0000002404001c24 */ /* 0x000fe8000f8e02ff */
[----:B--2---:R-:W-:Y:S04]  /*43a0*/  @P1 IMAD.WIDE R10, R0, 0x4, R10 ;  /* 0x00000004000a1825 */ /* 0x004fe800078e020a */
[----:B------:R-:W-:Y:S01]  /*43b0*/  HFMA2 R0, -RZ, RZ, 0, 5.9604644775390625e-08 ;  /* 0x00000001ff007431 */ /* 0x000fe200000001ff */
[----:B---3-5:R3:W5:Y:S04]  /*43c0*/  @P1 LDG.E R73, desc[UR4][R10.64] ;  /* 0x000000040a491981 */ /* 0x028768000c1e1900 */
[----:B------:R-:W-:Y:S01]  /*43d0*/  @!P1 PRMT R158, R0, 0x7610, R158 ;  /* 0x00007610009e9816 */ /* 0x000fe2000000009e */
[----:B---3--:R-:W4:Y:S06]  /*43e0*/  @!P1 LDC R73, c[0x0][0x880] ;  /* 0x00022000ff499b82 */ /* 0x008f2c0000000800 */
.L_x_76:
[----:B----45:R-:W-:Y:S01]  /*43f0*/  @!P0 FSETP.EQ.AND P1, PT, R73, RZ, PT ;  /* 0x000000ff4900820b */ /* 0x030fe20003f22000 */
[----:B------:R-:W-:Y:S01]  /*4400*/  @!UPT UIADD3 URZ, UPT, UPT, URZ, URZ, URZ ;  /* 0x000000fffffff290 */ /* 0x000fe2000fffe0ff */
[----:B------:R-:W-:Y:S11]  /*4410*/  @!P0 BRA `(.L_x_77) ;  /* 0x0000000000188947 */ /* 0x000ff60003800000 */
[----:B------:R-:W-:Y:S02]  /*4420*/  LOP3.LUT P0, RZ, R158, 0xff, RZ, 0xc0, !PT ;  /* 0x000000ff9eff7812 */ /* 0x000fe4000780c0ff */
[----:B------:R-:W-:Y:S04]  /*4430*/  ISETP.NE.U32.AND P1, PT, R2, RZ, PT ;  /* 0x000000ff0200720c */ /* 0x000fe80003f25070 */
[----:B------:R-:W-:Y:S04]  /*4440*/  ISETP.NE.AND.EX P1, PT, R3, RZ, PT, P1 ;  /* 0x000000ff0300720c */ /* 0x000fe80003f25310 */
[----:B------:R-:W-:Y:S03]  /*4450*/  PLOP3.LUT P1, PT, P1, PT, PT, 0x8, 0x80 ;  /* 0x000000000080781c */ /* 0x000fe60000f2e170 */
[----:B------:R-:W-:Y:S11]  /*4460*/  @P0 FSETP.EQ.AND P1, PT, R73, RZ, PT ;  /* 0x000000ff4900020b */ /* 0x000ff60003f22000 */
[----:B------:R-:W-:Y:S02]  /*4470*/  @!UPT UIADD3 URZ, UPT, UPT, URZ, URZ, URZ ;  /* 0x000000fffffff290 */ /* 0x000fe4000fffe0ff */
.L_x_77:
[----:B------:R-:W3:Y:S01]  /*4480*/  SYNCS.PHASECHK.TRANS64.TRYWAIT P2, [UR21+0x50], R9 ;  /* 0x00005009ff0075a7 */ /* 0x000ee20008041115 */
[----:B------:R-:W-:Y:S04]  /*4490*/  ELECT P0, URZ, PT ;  /* 0x0000000000ff782f */ /* 0x000fe80003800000 */
[----:B------:R-:W-:Y:S11]  /*44a0*/  PLOP3.LUT P1, PT, P1, P0, PT, 0xf2, 0x2f ;  /* 0x00000000002f781c */ /* 0x000ff60000f21e72 */
[----:B------:R-:W-:Y:S02]  /*44b0*/  @!UPT UIADD3 URZ, UPT, UPT, URZ, URZ, URZ ;  /* 0x000000fffffff290 */ /* 0x000fe4000fffe0ff */
[----:B------:R-:W-:Y:S05]  /*44c0*/  @!P1 IADD3 R8, P0, PT, R16, 0x580, RZ ;  /* 0x0000058010089810 */ /* 0x000fea0007f1e0ff */
[----:B------:R-:W-:Y:S01]  /*44d0*/  @!P1 IMAD.X R6, RZ, RZ, R17, P0 ;  /* 0x000000ffff069224 */ /* 0x000fe200000e0611 */
[----:B---3--:R-:W-:Y:S07]  /*44e0*/  @!P2 BRA `(.L_x_78) ;  /* 0x00000074007ca947 */ /* 0x008fee0003800000 */
.L_x_156:
[----:B------:R-:W-:Y:S01]  /*44f0*/  @!P1 R2UR UR5, R8 ;  /* 0x00000000080592ca */ /* 0x000fe200000e0000 */
[----:B------:R-:W-:Y:S01]  /*4500*/  VOTEU.ALL UP0, P1 ;  /* 0x0000000000ff7886 */ /* 0x000fe20000800000 */
[----:B------:R-:W-:Y:S01]  /*4510*/  @!P1 R2UR UR4, R6 ;  /* 0x00000000060492ca */ /* 0x000fe200000e0000 */
[----:B--2---:R-:W-:Y:S01]  /*4520*/  @!P1 IMAD.MOV.U32 R0, RZ, RZ, 0x2000 ;  /* 0x00002000ff009424 */ /* 0x004fe200078e00ff */
[----:B------:R-:W-:Y:S01]  /*4530*/  UMOV UR6, 0x0 ;  /* 0x0000000000067882 */ /* 0x000fe20000000000 */
[----:B------:R-:W-:Y:S01]  /*4540*/  UMOV UR7, 0x10000000 ;  /* 0x1000000000077882 */ /* 0x000fe20000000000 */
[----:B------:R-:W-:Y:S01]  /*4550*/  @!UP0 UIADD3 UR32, UPT, UPT, UR21, 0x200, URZ ;  /* 0x0000020015208890 */ /* 0x000fe2000fffe0ff */
[----:B------:R-:W-:Y:S01]  /*4560*/  @!P1 IADD3 R8, P0, PT, R16, 0x580, RZ ;  /* 0x0000058010089810 */ /* 0x000fe20007f1e0ff */
[----:B------:R-:W-:Y:S04]  /*4570*/  VOTEU.ALL UP0, P1 ;  /* 0x0000000000ff7886 */ /* 0x000fe80000800000 */
[----:B------:R-:W-:Y:S02]  /*4580*/  @!P1 IMAD.X R6, RZ, RZ, R17, P0 ;  /* 0x000000ffff069224 */ /* 0x000fe400000e0611 */
[----:B------:R-:W-:Y:S02]  /*4590*/  IMAD.U32 R10, RZ, RZ, UR5 ;  /* 0x00000005ff0a7e24 */ /* 0x000fe4000f8e00ff */
[----:B------:R-:W-:Y:S03]  /*45a0*/  IMAD.U32 R11, RZ, RZ, UR4 ;  /* 0x00000004ff0b7e24 */ /* 0x000fe6000f8e00ff */
[----:B------:R-:W-:Y:S02]  /*45b0*/  @!P1 R2UR UR4, R10 ;  /* 0x000000000a0492ca */ /* 0x000fe400000e0000 */
[----:B------:R-:W-:Y:S11]  /*45c0*/  @!P1 R2UR UR5, R11 ;  /* 0x000000000b0592ca */ /* 0x000ff600000e0000 */
[----:B------:R-:W-:Y:S02]  /*45d0*/  @!UPT UIADD3 URZ, UPT, UPT, URZ, URZ, URZ ;  /* 0x000000fffffff290 */ /* 0x000fe4000fffe0ff */
[----:B------:R2:W-:Y:S01]  /*45e0*/  @!UP0 UTMALDG.3D [UR32], [UR4], desc[UR6] ;  /* 0x00000620040085b4 */ /* 0x0005e20008011000 */
[----:B------:R2:W-:Y:S01]  /*45f0*/  @!P1 SYNCS.ARRIVE.TRANS64.RED.A0TR RZ, [UR21+0x30], R0 ;  /* 0x00003000ffff99a7 */ /* 0x0005e20008300415 */
[----:B------:R-:W-:Y:S01]  /*4600*/  SYNCS.ARRIVE.TRANS64.RED.A1T0 RZ, [UR40], RZ ;  /* 0x000000ffffff79a7 */ /* 0x000fe20008100428 */
[----:B------:R-:W3:Y:S02]  /*4610*/  SYNCS.PHASECHK.TRANS64.TRYWAIT P2, [UR21+0x58], R9 ;  /* 0x00005809ff0075a7 */ /* 0x000ee40008041115 */
[----:B--23--:R-:W-:Y:S05]  /*4620*/  @!P2 BRA `(.L_x_79) ;  /* 0x000000740044a947 */ /* 0x00cfea0003800000 */
.L_x_158:
        /* <DEDUP_REMOVED lines=8> */
[----:B------:R-:W-:Y:S01]  /*46b0*/  @!UP0 UIADD3 UR24, UPT, UPT, UR21, 0x2200, URZ ;  /* 0x0000220015188890 */ /* 0x000fe2000fffe0ff */
[----:B------:R-:W-:Y:S01]  /*46c0*/  VOTEU.ALL UP0, P1 ;  /* 0x0000000000ff7886 */ /* 0x000fe20000800000 */
[----:B------:R-:W-:Y:S01]  /*46d0*/  UMOV UR27, UR35 ;  /* 0x00000023001b7c82 */ /* 0x000fe20008000000 */
[----:B------:R-:W-:Y:S02]  /*46e0*/  UMOV UR28, UR36 ;  /* 0x00000024001c7c82 */ /* 0x000fe40008000000 */
[----:B------:R-:W-:Y:S02]  /*46f0*/  IMAD.U32 R10, RZ, RZ, UR5 ;  /* 0x00000005ff0a7e24 */ /* 0x000fe4000f8e00ff */
[----:B------:R-:W-:Y:S02]  /*4700*/  IMAD.U32 R11, RZ, RZ, UR4 ;  /* 0x00000004ff0b7e24 */ /* 0x000fe4000f8e00ff */
[----:B------:R-:W-:Y:S01]  /*4710*/  @!P1 IMAD.X R6, RZ, RZ, R17, P0 ;  /* 0x000000ffff069224 */ /* 0x000fe200000e0611 */
        /* <DEDUP_REMOVED lines=8> */
.L_x_160:
[----:B------:R-:W-:Y:S01]  /*47a0*/  @!P1 R2UR UR5, R8 ;  /* 0x00000000080592ca */ /* 0x000fe200000e0000 */
[----:B------:R-:W-:Y:S01]  /*47b0*/  VOTEU.ALL UP0, P1 ;  /* 0x0000000000ff7886 */ /* 0x000fe20000800000 */
[----:B------:R-:W-:Y:S01]  /*47c0*/  @!P1 R2UR UR4, R6 ;  /* 0x00000000060492ca */ /* 0x000fe200000e0000 */
[----:B--2---:R-:W-:Y:S01]  /*47d0*/  @!P1 IMAD.MOV.U32 R0, RZ, RZ, 0x2000 ;  /* 0x00002000ff009424 */ /* 0x004fe200078e00ff */
[----:B------:R-:W-:Y:S01]  /*47e0*/  UMOV UR6, 0x0 ;  /* 0x0000000000067882 */ /* 0x000fe20000000000 */
[----:B------:R-:W-:Y:S01]  /*47f0*/  UMOV UR7, 0x10000000 ;  /* 0x1000000000077882 */ /* 0x000fe20000000000 */
[----:B------:R-:W-:Y:S01]  /*4800*/  @!UP0 UIADD3 UR18, UPT, UPT, UR34, 0x80, URZ ;  /* 0x0000008022128890 */ /* 0x000fe2000fffe0ff */
[----:B------:R-:W-:Y:S01]  /*4810*/  VIADD R14, R14, 0x1 ;  /* 0x000000010e0e7836 */ /* 0x000fe20000000000 */
[----:B------:R-:W-:Y:S01]  /*4820*/  @!UP0 UIADD3 UR16, UPT, UPT, UR21, 0x4200, URZ ;  /* 0x0000420015108890 */ /* 0x000fe2000fffe0ff */
[----:B------:R-:W-:Y:S01]  /*4830*/  VOTEU.ALL UP0, P1 ;  /* 0x0000000000ff7886 */ /* 0x000fe20000800000 */
[----:B------:R-:W-:Y:S01]  /*4840*/  UMOV UR19, UR35 ;  /* 0x0000002300137c82 */ /* 0x000fe20008000000 */
[----:B------:R-:W-:Y:S02]  /*4850*/  UMOV UR20, UR36 ;  /* 0x0000002400147c82 */ /* 0x000fe40008000000 */
        /* <DEDUP_REMOVED lines=10> */
.L_x_162:
[----:B------:R-:W-:Y:S01]  /*4900*/  @!P1 IADD3 R6, P0, PT, R16, 0x580, RZ ;  /* 0x0000058010069810 */ /* 0x000fe20007f1e0ff */
[----:B------:R-:W-:Y:S01]  /*4910*/  VOTEU.ALL UP0, P1 ;  /* 0x0000000000ff7886 */ /* 0x000fe20000800000 */
[----:B------:R-:W-:Y:S01]  /*4920*/  UMOV UR6, 0x0 ;  /* 0x0000000000067882 */ /* 0x000fe20000000000 */
[----:B------:R-:W-:Y:S01]  /*4930*/  UMOV UR7, 0x10000000 ;  /* 0x1000000000077882 */ /* 0x000fe20000000000 */
[----:B------:R-:W-:Y:S01]  /*4940*/  @!P1 R2UR UR5, R6 ;  /* 0x00000000060592ca */ /* 0x000fe200000e0000 */
[----:B--2---:R-:W-:Y:S01]  /*4950*/  @!P1 IMAD.X R0, RZ, RZ, R17, P0 ;  /* 0x000000ffff009224 */ /* 0x004fe200000e0611 */
[----:B------:R-:W-:Y:S01]  /*4960*/  @!UP0 UIADD3 UR10, UPT, UPT, UR34, 0xc0, URZ ;  /* 0x000000c0220a8890 */ /* 0x000fe2000fffe0ff */
[----:B------:R-:W-:Y:S01]  /*4970*/  R2UR UR16, R160 ;  /* 0x00000000a01072ca */ /* 0x000fe200000e0000 */
[----:B------:R-:W-:Y:S01]  /*4980*/  @!UP0 UIADD3 UR8, UPT, UPT, UR21, 0x6200, URZ ;  /* 0x0000620015088890 */ /* 0x000fe2000fffe0ff */
[----:B------:R-:W-:Y:S01]  /*4990*/  ISETP.NE.AND P0, PT, R14, 0x2, PT ;  /* 0x000000020e00780c */ /* 0x000fe20003f05270 */
[----:B------:R-:W-:Y:S01]  /*49a0*/  @!UP0 UIADD3 UR9, UPT, UPT, UR21, 0x48, URZ ;  /* 0x0000004815098890 */ /* 0x000fe2000fffe0ff */
[----:B------:R-:W-:Y:S01]  /*49b0*/  @!P1 R2UR UR4, R0 ;  /* 0x00000000000492ca */ /* 0x000fe200000e0000 */
[----:B------:R-:W-:Y:S01]  /*49c0*/  VOTEU.ALL UP0, P1 ;  /* 0x0000000000ff7886 */ /* 0x000fe20000800000 */
[----:B------:R-:W-:Y:S01]  /*49d0*/  UMOV UR11, UR35 ;  /* 0x00000023000b7c82 */ /* 0x000fe20008000000 */
[----:B------:R-:W-:Y:S01]  /*49e0*/  UMOV UR12, UR36 ;  /* 0x00000024000c7c82 */ /* 0x000fe20008000000 */
[----:B------:R-:W-:Y:S01]  /*49f0*/  SEL R0, RZ, 0x1, P0 ;  /* 0x00000001ff007807 */ /* 0x000fe20000000000 */
[----:B------:R-:W-:Y:S01]  /*4a00*/  UIADD3 UR20, UPT, UPT, UR13, UR59, URZ ;  /* 0x0000003b0d147290 */ /* 0x000fe2000fffe0ff */
[----:B------:R-:W-:Y:S01]  /*4a10*/  IMAD.U32 R8, RZ, RZ, UR5 ;  /* 0x00000005ff087e24 */ /* 0x000fe2000f8e00ff */
[----:B------:R-:W-:Y:S01]  /*4a20*/  LOP3.LUT R15, R15, 0x1, RZ, 0x3c, !PT ;  /* 0x000000010f0f7812 */ /* 0x000fe200078e3cff */
[----:B------:R-:W-:Y:S01]  /*4a30*/  UPLOP3.LUT UP3, UPT, UPT, UPT, UPT, 0x80, 0x8 ;  /* 0x000000000008789c */ /* 0x000fe20003f6f070 */
[----:B------:R-:W-:Y:S01]  /*4a40*/  LOP3.LUT R13, R13, R0, RZ, 0x3c, !PT ;  /* 0x000000000d0d7212 */ /* 0x000fe200078e3cff */
[----:B------:R-:W-:Y:S01]  /*4a50*/  UIADD3 UR16, UPT, UPT, UR14, UR16, URZ ;  /* 0x000000100e107290 */ /* 0x000fe2000fffe0ff */
[----:B------:R-:W-:Y:S01]  /*4a60*/  SEL R14, R14, RZ, P0 ;  /* 0x000000ff0e0e7207 */ /* 0x000fe20000000000 */
[----:B------:R-:W-:Y:S01]  /*4a70*/  UMOV UR36, UR29 ;  /* 0x0000001d00247c82 */ /* 0x000fe20008000000 */
[----:B------:R-:W-:Y:S01]  /*4a80*/  IMAD.U32 R9, RZ, RZ, UR4 ;  /* 0x00000004ff097e24 */ /* 0x000fe2000f8e00ff */
[----:B------:R-:W-:Y:S04]  /*4a90*/  @!P1 R2UR UR4, R8 ;  /* 0x00000000080492ca */ /* 0x000fe800000e0000 */
[----:B------:R-:W-:Y:S11]  /*4aa0*/  @!P1 R2UR UR5, R9 ;  /* 0x00000000090592ca */ /* 0x000ff600000e0000 */
[----:B------:R-:W-:Y:S02]  /*4ab0*/  @!UPT UIADD3 URZ, UPT, UPT, URZ, URZ, URZ ;  /* 0x000000fffffff290 */ /* 0x000fe4000fffe0ff */
[----:B------:R2:W-:Y:S01]  /*4ac0*/  @!UP0 UTMALDG.3D [UR8], [UR4], desc[UR6] ;  /* 0x00000608040085b4 */ /* 0x0005e20008011000 */
[----:B------:R2:W-:Y:S01]  /*4ad0*/  @!P1 SYNCS.ARRIVE.TRANS64.RED.A0TR RZ, [UR21+0x48], R7 ;  /* 0x00004807ffff99a7 */ /* 0x0005e20008300415 */
[----:B------:R-:W-:Y:S01]  /*4ae0*/  SYNCS.ARRIVE.TRANS64.RED.A1T0 RZ, [UR37], RZ ;  /* 0x000000ffffff79a7 */ /* 0x000fe20008100425 */
[----:B------:R-:W-:Y:S05]  /*4af0*/  BRA.U UP1, `(.L_x_82) ;  /* 0xfffffff101747547 */ /* 0x000fea000b83ffff */
[----:B------:R-:W-:-:S04]  /*4b00*/  SHF.L.U32 R3, R15, 0x1f, RZ ;  /* 0x0000001f0f037819 */ /* 0x000fc800000006ff */
[----:B------:R-:W3:Y:S02]  /*4b10*/  SYNCS.PHASECHK.TRANS64.TRYWAIT P0, [UR21+0x50], R3 ;  /* 0x00005003ff0075a7 */ /* 0x000ee40008001115 */
[----:B---3--:R-:W-:Y:S05]  /*4b20*/  @!P0 BRA `(.L_x_83) ;  /* 0x00000070004c8947 */ /* 0x008fea0003800000 */
.L_x_164:
[----:B------:R-:W4:Y:S02]  /*4b30*/  SYNCS.PHASECHK.TRANS64.TRYWAIT P0, [UR21+0x58], R3 ;  /* 0x00005803ff0075a7 */ /* 0x000f240008001115 */
[----:B----4-:R-:W-:Y:S05]  /*4b40*/  @!P0 BRA `(.L_x_84) ;  /* 0x00000070005c8947 */ /* 0x010fea0003800000 */
.L_x_166:
[----:B------:R-:W4:Y:S02]  /*4b50*/  SYNCS.PHASECHK.TRANS64.TRYWAIT P0, [UR21+0x60], R3 ;  /* 0x00006003ff0075a7 */ /* 0x000f240008001115 */
[----:B----4-:R-:W-:Y:S05]  /*4b60*/  @!P0 BRA `(.L_x_85) ;  /* 0x00000070006c8947 */ /* 0x010fea0003800000 */
.L_x_168:
[----:B---3--:R-:W-:-:S07]  /*4b70*/  MOV R0, UR21 ;  /* 0x0000001500007c02 */ /* 0x008fce0008000f00 */
.L_x_86:
[----:B---3--:R-:W-:-:S04]  /*4b80*/  SHF.L.U32 R3, R15, 0x1f, RZ ;  /* 0x0000001f0f037819 */ /* 0x008fc800000006ff */
[----:B------:R3:W4:Y:S03]  /*4b90*/  SYNCS.PHASECHK.TRANS64.TRYWAIT P0, [R0+URZ+0x68], R3 ;  /* 0x00006803000075a7 */ /* 0x00072600080011ff */
[----:B----4-:R-:W-:Y:S05]  /*4ba0*/  @!P0 NANOSLEEP.SYNCS 0x989680 ;  /* 0x009896800000895d */ /* 0x010fea0003900000 */
[----:B------:R-:W4:Y:S02]  /*4bb0*/  @!P0 SYNCS.PHASECHK.TRANS64 P0, [R0+URZ+0x68], R3 ;  /* 0x00006803000085a7 */ /* 0x000f2400080010ff */
[----:B-12-4-:R-:W-:Y:S05]  /*4bc0*/  @P0 EXIT ;  /* 0x000000000000094d */ /* 0x016fea0003800000 */
[----:B------:R-:W-:Y:S05]  /*4bd0*/  BRA `(.L_x_86) ;  /* 0xfffffffc00e87947 */ /* 0x000fea000383ffff */
.L_x_71:
[----:B------:R-:W-:-:S06]  /*4be0*/  UISETP.GE.AND UP0, UPT, UR17, 0x4, UPT ;  /* 0x000000041100788c */ /* 0x000fcc000bf06270 */
[----:B------:R-:W-:-:S13]  /*4bf0*/  PLOP3.LUT P0, PT, PT, PT, UP0, 0x80, 0x8 ;  /* 0x000000000008781c */ /* 0x000fda0003f0f008 */
[----:B------:R-:W-:Y:S05]  /*4c00*/  @!P0 EXIT ;  /* 0x000000000000894d */ /* 0x000fea0003800000 */
[----:B------:R-:W1:Y:S08]  /*4c10*/  S2UR UR4, SR_CgaCtaId ;  /* 0x00000000000479c3 */ /* 0x000e700000008800 */
[----:B------:R-:W-:Y:S01]  /*4c20*/  BAR.SYNC.DEFER_BLOCKING 0x6, 0xa0 ;  /* 0x0182800000007b1d */ /* 0x000fe20000010000 */
[C---:B------:R-:W-:Y:S01]  /*4c30*/  IMAD.SHL.U32 R4, R170.reuse, 0x40, RZ ;  /* 0x00000040aa047824 */ /* 0x040fe200078e00ff */
[C---:B------:R-:W-:Y:S01]  /*4c40*/  LOP3.LUT R174, R170.reuse, 0x60, RZ, 0xc0, !PT ;  /* 0x00000060aaae7812 */ /* 0x040fe200078ec0ff */
[C---:B------:R-:W-:Y:S01]  /*4c50*/  IMAD.SHL.U32 R137, R170.reuse, 0x8, RZ ;  /* 0x00000008aa897824 */ /* 0x040fe200078e00ff */
[C---:B------:R-:W-:Y:S01]  /*4c60*/  LOP3.LUT R172, R170.reuse, 0x2, RZ, 0xc0, !PT ;  /* 0x00000002aaac7812 */ /* 0x040fe200078ec0ff */
[----:B------:R-:W-:Y:S01]  /*4c70*/  IMAD.U32 R69, R170, 0x10000, RZ ;  /* 0x00010000aa457824 */ /* 0x000fe200078e00ff */
[----:B------:R-:W-:-:S02]  /*4c80*/  UMOV UR44, 0x400 ;  /* 0x00000400002c7882 */ /* 0x000fc40000000000 */
[----:B------:R-:W2:Y:S01]  /*4c90*/  LDC.64 R156, c[0x0][0x8b0] ;  /* 0x00022c00ff9c7b82 */ /* 0x000ea20000000a00 */
[----:B------:R-:W-:Y:S01]  /*4ca0*/  LOP3.LUT R6, R4, 0x180, RZ, 0xc0, !PT ;  /* 0x0000018004067812 */ /* 0x000fe200078ec0ff */
[----:B------:R-:W-:Y:S01]  /*4cb0*/  HFMA2 R162, -RZ, RZ, 0, 0 ;  /* 0x00000000ffa27431 */ /* 0x000fe200000001ff */
[----:B------:R-:W-:Y:S01]  /*4cc0*/  LOP3.LUT R170, R170, 0x4, RZ, 0xc0, !PT ;  /* 0x00000004aaaa7812 */ /* 0x000fe200078ec0ff */
[----:B------:R-:W-:Y:S01]  /*4cd0*/  IMAD.MOV.U32 R68, RZ, RZ, RZ ;  /* 0x000000ffff447224 */ /* 0x000fe200078e00ff */
[----:B------:R-:W-:Y:S01]  /*4ce0*/  LOP3.LUT R137, R6, 0x30, R137, 0xf8, !PT ;  /* 0x0000003006897812 */ /* 0x000fe200078ef889 */
[----:B------:R-:W-:Y:S01]  /*4cf0*/  IMAD.MOV.U32 R168, RZ, RZ, RZ ;  /* 0x000000ffffa87224 */ /* 0x000fe200078e00ff */
[----:B------:R-:W-:Y:S01]  /*4d00*/  LOP3.LUT R69, R69, 0x600000, RZ, 0xc0, !PT ;  /* 0x0060000045457812 */ /* 0x000fe200078ec0ff */
[----:B------:R-:W3:Y:S01]  /*4d10*/  LDC.64 R138, c[0x0][0x8a8] ;  /* 0x00022a00ff8a7b82 */ /* 0x000ee20000000a00 */
[----:B------:R-:W-:Y:S02]  /*4d20*/  LOP3.LUT R137, R137, 0x1e40, R4, 0xf8, !PT ;  /* 0x00001e4089897812 */ /* 0x000fe400078ef804 */
[----:B------:R-:W-:Y:S01]  /*4d30*/  CS2R R166, SRZ ;  /* 0x0000000000a67805 */ /* 0x000fe2000001ff00 */
[----:B------:R-:W-:Y:S01]  /*4d40*/  IMAD.MOV.U32 R165, RZ, RZ, RZ ;  /* 0x000000ffffa57224 */ /* 0x000fe200078e00ff */
[----:B------:R-:W-:Y:S01]  /*4d50*/  IADD3 R169, PT, PT, -R170, 0x2, RZ ;  /* 0x00000002aaa97810 */ /* 0x000fe20007ffe1ff */
[----:B------:R-:W-:Y:S01]  /*4d60*/  IMAD.MOV R163, RZ, RZ, -R170 ;  /* 0x000000ffffa37224 */ /* 0x000fe200078e0aaa */
[----:B------:R-:W-:Y:S01]  /*4d70*/  IADD3 R164, PT, PT, -R172, RZ, RZ ;  /* 0x000000ffaca47210 */ /* 0x000fe20007ffe1ff */
[----:B------:R-:W4:Y:S01]  /*4d80*/  LDCU UR57, c[0x0][0x370] ;  /* 0x00006e00ff3977ac */ /* 0x000f220008000800 */
[----:B-1----:R-:W-:Y:S01]  /*4d90*/  ULEA UR44, UR4, UR44, 0x18 ;  /* 0x0000002c042c7291 */ /* 0x002fe2000f8ec0ff */
[----:B------:R-:W1:Y:S03]  /*4da0*/  LDCU.64 UR62, c[0x0][0x348] ;  /* 0x00006900ff3e77ac */ /* 0x000e660008000a00 */
[----:B------:R-:W-:-:S02]  /*4db0*/  UIADD3 UR4, UPT, UPT, UR44, 0x8200, URZ ;  /* 0x000082002c047890 */ /* 0x000fc4000fffe0ff */
[----:B------:R-:W-:Y:S01]  /*4dc0*/  VIADD R171, R137, UR44 ;  /* 0x0000002c89ab7c36 */ /* 0x000fe20008000000 */
[----:B------:R-:W-:Y:S02]  /*4dd0*/  UIADD3 UR5, UPT, UPT, UR44, 0x200, URZ ;  /* 0x000002002c057890 */ /* 0x000fe4000fffe0ff */
[----:B------:R-:W4:Y:S01]  /*4de0*/  LDS R0, [UR44+0x110] ;  /* 0x0001102cff007984 */ /* 0x000f220008000800 */
[----:B------:R-:W1:Y:S01]  /*4df0*/  LDCU UR43, c[0x0][0xb0c] ;  /* 0x00016180ff2b77ac */ /* 0x000e620008000800 */
[----:B------:R-:W-:Y:S01]  /*4e00*/  VIADD R171, R171, 0x200 ;  /* 0x00000200abab7836 */ /* 0x000fe20000000000 */
[----:B------:R-:W-:Y:S01]  /*4e10*/  MOV R173, UR4 ;  /* 0x0000000400ad7c02 */ /* 0x000fe20008000f00 */
[----:B------:R-:W-:Y:S01]  /*4e20*/  IMAD.U32 R175, RZ, RZ, UR5 ;  /* 0x00000005ffaf7e24 */ /* 0x000fe2000f8e00ff */
[----:B------:R-:W1:Y:S01]  /*4e30*/  LDCU UR39, c[0x0][0xb30] ;  /* 0x00016600ff2777ac */ /* 0x000e620008000800 */
[----:B------:R-:W1:Y:S01]  /*4e40*/  LDCU.64 UR46, c[0x0][0x888] ;  /* 0x00011100ff2e77ac */ /* 0x000e620008000a00 */
[----:B------:R-:W1:Y:S01]  /*4e50*/  LDCU.64 UR40, c[0x0][0xb28] ;  /* 0x00016500ff2877ac */ /* 0x000e620008000a00 */
[----:B------:R-:W1:Y:S01]  /*4e60*/  LDCU.64 UR60, c[0x0][0x890] ;  /* 0x00011200ff3c77ac */ /* 0x000e620008000a00 */
[----:B------:R-:W1:Y:S01]  /*4e70*/  LDCU.128 UR52, c[0x0][0xb10] ;  /* 0x00016200ff3477ac */ /* 0x000e620008000c00 */
[----:B------:R-:W1:Y:S02]  /*4e80*/  LDCU UR56, c[0x0][0x374] ;  /* 0x00006e80ff3877ac */ /* 0x000e640008000800 */
[----:B-1234-:R-:W-:-:S07]  /*4e90*/  IADD3 R69, PT, PT, R0, R69, RZ ;  /* 0x0000004500457210 */ /* 0x01efce0007ffe0ff */
.L_x_131:
[C---:B------:R-:W-:Y:S02]  /*4ea0*/  LEA R3, R162.reuse, UR44, 0x3 ;  /* 0x0000002ca2037c11 */ /* 0x040fe4000f8e18ff */
[----:B------:R-:W-:Y:S02]  /*4eb0*/  SHF.L.U32 R0, R167, 0x1f, RZ ;  /* 0x0000001fa7007819 */ /* 0x000fe400000006ff */
[----:B-1----:R-:W-:Y:S02]  /*4ec0*/  LEA R5, R162, UR44, 0x4 ;  /* 0x0000002ca2057c11 */ /* 0x002fe4000f8e20ff */
[----:B------:R-:W1:Y:S02]  /*4ed0*/  SYNCS.PHASECHK.TRANS64.TRYWAIT P0, [R3+URZ+0x80], R0 ;  /* 0x00008000030075a7 */ /* 0x000e6400080011ff */
[----:B-1----:R-:W-:Y:S05]  /*4ee0*/  @!P0 BRA `(.L_x_87) ;  /* 0x0000006c00a48947 */ /* 0x002fea0003800000 */
.L_x_169:
        /* <DEDUP_REMOVED lines=11> */
[----:B------:R-:W-:Y:S01]  /*4fa0*/  PLOP3.LUT P0, PT, PT, PT, UP1, 0x80, 0x8 ;  /* 0x000000000008781c */ /* 0x000fe20003f0f018 */
[----:B------:R-:W-:Y:S11]  /*4fb0*/  UP2UR UR45, UPR, URZ, 0x2 ;  /* 0x00000002ff2d7883 */ /* 0x000ff60008000000 */
[----:B------:R-:W-:Y:S01]  /*4fc0*/  @!UPT UIADD3 URZ, UPT, UPT, URZ, URZ, URZ ;  /* 0x000000fffffff290 */ /* 0x000fe2000fffe0ff */
[----:B-1----:R-:W-:Y:S02]  /*4fd0*/  @P0 SHF.R.U32.HI R0, RZ, 0x10, R5 ;  /* 0x00000010ff000819 */ /* 0x002fe40000011605 */
        /* <DEDUP_REMOVED lines=12> */
[----:B------:R-:W2:Y:S01]  /*50a0*/  LDCU UR12, c[0x0][0xb20] ;  /* 0x00016400ff0c77ac */ /* 0x000ea20008000800 */
[----:B------:R-:W-:Y:S02]  /*50b0*/  UIMAD.WIDE.U32 UR4, UR56, UR55, URZ ;  /* 0x00000037380472a5 */ /* 0x000fe4000f8e00ff */
[----:B------:R-:W-:Y:S02]  /*50c0*/  UIMAD.WIDE.U32 UR6, UR57, UR52, URZ ;  /* 0x00000034390672a5 */ /* 0x000fe4000f8e00ff */
[----:B------:R-:W-:Y:S02]  /*50d0*/  UISETP.NE.AND UP0, UPT, UR54, 0x1, UPT ;  /* 0x000000013600788c */ /* 0x000fe4000bf05270 */
[----:B------:R-:W-:Y:S02]  /*50e0*/  UIMAD.WIDE.U32 UR8, UR37, UR55, URZ ;  /* 0x00000037250872a5 */ /* 0x000fe4000f8e00ff */
[----:B------:R-:W-:Y:S02]  /*50f0*/  UIMAD.WIDE.U32 UR10, UR38, UR52, URZ ;  /* 0x00000034260a72a5 */ /* 0x000fe4000f8e00ff */
[----:B------:R-:W-:Y:S02]  /*5100*/  UISETP.NE.AND UP1, UPT, UR43, 0x1, UPT ;  /* 0x000000012b00788c */ /* 0x000fe4000bf25270 */
[----:B------:R-:W-:Y:S01]  /*5110*/  UISETP.NE.AND UP2, UPT, UR42, 0x1, UPT ;  /* 0x000000012a00788c */ /* 0x000fe2000bf45270 */
[----:B------:R-:W-:Y:S02]  /*5120*/  UMOV UR4, UR5 ;  /* 0x0000000500047c82 */ /* 0x000fe40008000000 */
[----:B--2---:R-:W-:Y:S03]  /*5130*/  USHF.R.U32.HI UR5, URZ, UR12, UR4 ;  /* 0x0000000cff057299 */ /* 0x004fe60008011604 */
[----:B------:R-:W-:Y:S02]  /*5140*/  UMOV UR4, UR7 ;  /* 0x0000000700047c82 */ /* 0x000fe40008000000 */
[----:B------:R-:W-:Y:S02]  /*5150*/  USHF.R.U32.HI UR7, URZ, UR53, UR4 ;  /* 0x00000035ff077299 */ /* 0x000fe40008011604 */
[----:B------:R-:W-:Y:S02]  /*5160*/  USEL UR4, UR56, UR5, !UP0 ;  /* 0x0000000538047287 */ /* 0x000fe4000c000000 */
[----:B------:R-:W-:Y:S01]  /*5170*/  USEL UR7, UR57, UR7, !UP1 ;  /* 0x0000000739077287 */ /* 0x000fe2000c800000 */
[----:B------:R-:W-:Y:S01]  /*5180*/  UMOV UR5, UR9 ;  /* 0x0000000900057c82 */ /* 0x000fe20008000000 */
[----:B------:R-:W-:Y:S02]  /*5190*/  UIMAD.WIDE.U32 UR8, UR4, UR40, URZ ;  /* 0x00000028040872a5 */ /* 0x000fe4000f8e00ff */
[----:B------:R-:W-:Y:S03]  /*51a0*/  USHF.R.U32.HI UR6, URZ, UR12, UR5 ;  /* 0x0000000cff067299 */ /* 0x000fe60008011605 */
[----:B------:R-:W-:Y:S01]  /*51b0*/  UMOV UR5, UR11 ;  /* 0x0000000b00057c82 */ /* 0x000fe20008000000 */
[----:B------:R-:W-:Y:S02]  /*51c0*/  UIMAD.WIDE.U32 UR10, UR7, UR40, URZ ;  /* 0x00000028070a72a5 */ /* 0x000fe4000f8e00ff */
[----:B------:R-:W-:Y:S02]  /*51d0*/  USHF.R.U32.HI UR12, URZ, UR53, UR5 ;  /* 0x00000035ff0c7299 */ /* 0x000fe40008011605 */
[----:B------:R-:W-:Y:S01]  /*51e0*/  USEL UR6, UR37, UR6, !UP0 ;  /* 0x0000000625067287 */ /* 0x000fe2000c000000 */
[----:B------:R-:W-:Y:S02]  /*51f0*/  UMOV UR5, UR9 ;  /* 0x0000000900057c82 */ /* 0x000fe40008000000 */
[----:B------:R-:W-:Y:S01]  /*5200*/  UMOV UR10, UR11 ;  /* 0x0000000b000a7c82 */ /* 0x000fe20008000000 */
[----:B------:R-:W-:Y:S02]  /*5210*/  @UP2 USHF.R.U32.HI UR4, URZ, UR41, UR5 ;  /* 0x00000029ff042299 */ /* 0x000fe40008011605 */
[----:B------:R-:W-:Y:S02]  /*5220*/  @UP2 USHF.R.U32.HI UR7, URZ, UR41, UR10 ;  /* 0x00000029ff072299 */ /* 0x000fe4000801160a */
[----:B------:R-:W-:Y:S02]  /*5230*/  UIMAD UR4, UR42, UR4, URZ ;  /* 0x000000042a0472a4 */ /* 0x000fe4000f8e02ff */
        /* <DEDUP_REMOVED lines=8> */
[----:B------:R-:W-:Y:S02]  /*52c0*/  USEL UR11, UR6, UR4, !UP2 ;  /* 0x00000004060b7287 */ /* 0x000fe4000d000000 */
[----:B------:R-:W-:Y:S02]  /*52d0*/  UIADD3 UR8, UPT, UPT, -UR5, URZ, URZ ;  /* 0x000000ff05087290 */ /* 0x000fe4000fffe1ff */
[----:B------:R-:W-:Y:S01]  /*52e0*/  UIADD3 UR10, UPT, UPT, -UR11, URZ, URZ ;  /* 0x000000ff0b0a7290 */ /* 0x000fe2000fffe1ff */
[----:B------:R-:W-:Y:S01]  /*52f0*/  @!UP0 UMOV UR4, UR9 ;  /* 0x0000000900048c82 */ /* 0x000fe20008000000 */
[----:B------:R-:W-:Y:S02]  /*5300*/  UIADD3 UR9, UPT, UPT, -UR6, URZ, URZ ;  /* 0x000000ff06097290 */ /* 0x000fe4000fffe1ff */
[----:B------:R-:W-:Y:S02]  /*5310*/  @!UP0 USHF.R.U32.HI UR4, URZ, UR41, UR4 ;  /* 0x00000029ff048299 */ /* 0x000fe40008011604 */
[----:B------:R-:W-:Y:S02]  /*5320*/  UIMAD UR10, UR42, UR10, UR6 ;  /* 0x0000000a2a0a72a4 */ /* 0x000fe4000f8e0206 */
[----:B------:R-:W-:Y:S04]  /*5330*/  @!UP0 USEL UR4, UR5, UR4, !UP2 ;  /* 0x0000000405048287 */ /* 0x000fe8000d000000 */
[----:B------:R-:W-:Y:S02]  /*5340*/  @!UP0 UIMAD UR10, UR7, UR10, UR4 ;  /* 0x0000000a070a82a4 */ /* 0x000fe4000f8e0204 */
[----:B------:R-:W-:Y:S02]  /*5350*/  @!UP0 UIADD3 UR11, UPT, UPT, UR11, -UR4, URZ ;  /* 0x800000040b0b8290 */ /* 0x000fe4000fffe0ff */
[----:B------:R-:W-:Y:S02]  /*5360*/  UIMAD UR7, UR43, UR8, UR38 ;  /* 0x000000082b0772a4 */ /* 0x000fe4000f8e0226 */
[----:B------:R-:W-:Y:S02]  /*5370*/  @!UP0 UIMAD UR6, UR11, UR42, UR5 ;  /* 0x0000002a0b0682a4 */ /* 0x000fe4000f8e0205 */
[----:B------:R-:W-:Y:S01]  /*5380*/  UIMAD UR4, UR54, UR9, UR37 ;  /* 0x00000009360472a4 */ /* 0x000fe2000f8e0225 */
[----:B------:R-:W-:Y:S02]  /*5390*/  @!UP0 UMOV UR5, UR10 ;  /* 0x0000000a00058c82 */ /* 0x000fe40008000000 */
[----:B------:R-:W-:Y:S02]  /*53a0*/  UIMAD UR38, UR5, UR43, UR7 ;  /* 0x0000002b052672a4 */ /* 0x000fe4000f8e0207 */
[----:B------:R-:W-:Y:S11]  /*53b0*/  UIMAD UR37, UR6, UR54, UR4 ;  /* 0x00000036062572a4 */ /* 0x000ff6000f8e0204 */
[----:B------:R-:W-:Y:S01]  /*53c0*/  @!UPT UIADD3 URZ, UPT, UPT, URZ, URZ, URZ ;  /* 0x000000fffffff290 */ /* 0x000fe2000fffe0ff */
.L_x_88:
[----:B------:R-:W-:Y:S01]  /*53d0*/  UISETP.NE.AND UP0, UPT, UR39, 0x1, UPT ;  /* 0x000000012700788c */ /* 0x000fe2000bf05270 */
[----:B------:R-:W-:Y:S01]  /*53e0*/  IADD3 R162, PT, PT, R162, 0x1, RZ ;  /* 0x00000001a2a27810 */ /* 0x000fe20007ffe0ff */
[----:B------:R-:W-:Y:S02]  /*53f0*/  UIADD3 UR11, UPT, UPT, UR44, 0x200, URZ ;  /* 0x000002002c0b7890 */ /* 0x000fe4000fffe0ff */
[----:B------:R-:W-:Y:S02]  /*5400*/  USHF.L.U32 UR50, UR16, 0x7, URZ ;  /* 0x0000000710327899 */ /* 0x000fe400080006ff */
[----:B------:R-:W-:Y:S05]  /*5410*/  USHF.L.U32 UR49, UR20, 0x8, URZ ;  /* 0x0000000814317899 */ /* 0x000fea00080006ff */
[----:B------:R-:W2:Y:S01]  /*5420*/  @!UP0 LDCU.128 UR12, c[0x0][0xb10] ;  /* 0x00016200ff0c87ac */ /* 0x000ea20008000c00 */
[----:B------:R-:W3:Y:S01]  /*5430*/  @!UP0 LDCU UR5, c[0x0][0xb0c] ;  /* 0x00016180ff0587ac */ /* 0x000ee20008000800 */
[----:B------:R-:W4:Y:S01]  /*5440*/  @!UP0 LDCU UR10, c[0x0][0xb20] ;  /* 0x00016400ff0a87ac */ /* 0x000f220008000800 */
[----:B--2---:R-:W-:Y:S02]  /*5450*/  UIMAD.WIDE.U32 UR8, UR38, UR12, URZ ;  /* 0x0000000c260872a5 */ /* 0x004fe4000f8e00ff */
[----:B------:R-:W-:Y:S02]  /*5460*/  UIMAD.WIDE.U32 UR6, UR37, UR15, URZ ;  /* 0x0000000f250672a5 */ /* 0x000fe4000f8e00ff */
[----:B------:R-:W-:Y:S03]  /*5470*/  @!UP0 UISETP.NE.AND UP1, UPT, UR14, 0x1, UPT ;  /* 0x000000010e00888c */ /* 0x000fe6000bf25270 */
[----:B------:R-:W-:Y:S01]  /*5480*/  @!UP0 UMOV UR4, UR9 ;  /* 0x0000000900048c82 */ /* 0x000fe20008000000 */
[----:B---3--:R-:W-:Y:S02]  /*5490*/  @!UP0 UISETP.NE.AND UP2, UPT, UR5, 0x1, UPT ;  /* 0x000000010500888c */ /* 0x008fe4000bf45270 */
[----:B------:R-:W-:Y:S01]  /*54a0*/  @!UP0 USHF.R.U32.HI UR4, URZ, UR13, UR4 ;  /* 0x0000000dff048299 */ /* 0x000fe20008011604 */
[----:B------:R-:W-:Y:S02]  /*54b0*/  @!UP0 UMOV UR6, UR7 ;  /* 0x0000000700068c82 */ /* 0x000fe40008000000 */
[----:B----4-:R-:W-:Y:S02]  /*54c0*/  @!UP0 USHF.R.U32.HI UR6, URZ, UR10, UR6 ;  /* 0x0000000aff068299 */ /* 0x010fe40008011606 */
[----:B------:R-:W-:Y:S02]  /*54d0*/  @!UP0 USEL UR7, UR38, UR4, !UP2 ;  /* 0x0000000426078287 */ /* 0x000fe4000d000000 */
[----:B------:R-:W-:Y:S04]  /*54e0*/  @!UP0 USEL UR6, UR37, UR6, !UP1 ;  /* 0x0000000625068287 */ /* 0x000fe8000c800000 */
[----:B------:R-:W-:Y:S02]  /*54f0*/  @!UP0 UIADD3 UR4, UPT, UPT, -UR7, UR6, URZ ;  /* 0x0000000607048290 */ /* 0x000fe4000fffe1ff */
[----:B------:R-:W-:Y:S02]  /*5500*/  @!UP0 UIADD3 UR6, UPT, UPT, UR7, -UR6, URZ ;  /* 0x8000000607068290 */ /* 0x000fe4000fffe0ff */
[----:B------:R-:W-:Y:S02]  /*5510*/  @!UP0 UIMAD UR38, UR4, UR5, UR38 ;  /* 0x00000005042682a4 */ /* 0x000fe4000f8e0226 */
[----:B------:R-:W-:Y:S02]  /*5520*/  @!UP0 UIMAD UR37, UR6, UR14, UR37 ;  /* 0x0000000e062582a4 */ /* 0x000fe4000f8e0225 */
[----:B------:R-:W-:Y:S09]  /*5530*/  ULOP3.LUT UP0, URZ, UR11, 0x1b0, URZ, 0xc0, !UPT ;  /* 0x000001b00bff7892 */ /* 0x000ff2000f80c0ff */
[----:B------:R-:W-:Y:S05]  /*5540*/  BRA.U !UP0, `(.L_x_89) ;  /* 0x0000000108407547 */ /* 0x000fea000b800000 */
[----:B------:R-:W2:Y:S01]  /*5550*/  LDCU.64 UR8, c[0x4][0x88] ;  /* 0x01001100ff0877ac */ /* 0x000ea20008000a00 */
[----:B------:R-:W-:Y:S01]  /*5560*/  MOV R3, 0x0 ;  /* 0x0000000000037802 */ /* 0x000fe20000000f00 */
[----:B------:R-:W-:Y:S02]  /*5570*/  HFMA2 R12, -RZ, RZ, 0, 5.9604644775390625e-08 ;  /* 0x00000001ff0c7431 */ /* 0x000fe400000001ff */
[----:B------:R-:W-:Y:S02]  /*5580*/  IMAD.MOV.U32 R8, RZ, RZ, 0x70 ;  /* 0x00000070ff087424 */ /* 0x000fe400078e00ff */
[----:B------:R-:W-:Y:S01]  /*5590*/  IMAD.MOV.U32 R13, RZ, RZ, RZ ;  /* 0x000000ffff0d7224 */ /* 0x000fe200078e00ff */
[----:B------:R-:W3:Y:S01]  /*55a0*/  LDCU.64 UR6, c[0x4][0x90] ;  /* 0x01001200ff0677ac */ /* 0x000ee20008000a00 */
[----:B------:R-:W4:Y:S01]  /*55b0*/  LDC.64 R2, c[0x4][R3] ;  /* 0x0100000003027b82 */ /* 0x000f220000000a00 */
[----:B------:R-:W1:Y:S01]  /*55c0*/  LDCU.64 UR4, c[0x4][0x8] ;  /* 0x01000100ff0477ac */ /* 0x000e620008000a00 */
[----:B--2---:R-:W-:Y:S01]  /*55d0*/  MOV R5, UR9 ;  /* 0x0000000900057c02 */ /* 0x004fe20008000f00 */
[----:B------:R-:W-:Y:S01]  /*55e0*/  IMAD.U32 R4, RZ, RZ, UR8 ;  /* 0x00000008ff047e24 */ /* 0x000fe2000f8e00ff */
[----:B---3--:R-:W-:Y:S01]  /*55f0*/  MOV R7, UR7 ;  /* 0x0000000700077c02 */ /* 0x008fe20008000f00 */
[----:B------:R-:W-:Y:S01]  /*5600*/  IMAD.U32 R6, RZ, RZ, UR6 ;  /* 0x00000006ff067e24 */ /* 0x000fe2000f8e00ff */
[----:B-1----:R-:W-:Y:S01]  /*5610*/  MOV R11, UR5 ;  /* 0x00000005000b7c02 */ /* 0x002fe20008000f00 */
[----:B------:R-:W-:Y:S02]  /*5620*/  IMAD.U32 R10, RZ, RZ, UR4 ;  /* 0x00000004ff0a7e24 */ /* 0x000fe4000f8e00ff */
[----:B------:R-:W-:Y:S07]  /*5630*/  LEPC R20, `(.L_x_89) ;  /* 0x000000001014794e */ /* 0x000fee0000000000 */
[----:B----45:R-:W-:Y:S05]  /*5640*/  CALL.ABS.NOINC R2 ;  /* 0x0000000002007343 */ /* 0x030fea0003c00000 */
.L_x_89:
[----:B------:R-:W-:Y:S01]  /*5650*/  LOP3.LUT P0, RZ, R173, 0x1b0, RZ, 0xc0, !PT ;  /* 0x000001b0adff7812 */ /* 0x000fe2000780c0ff */
[----:B------:R-:W-:Y:S11]  /*5660*/  BSSY.RECONVERGENT B6, `(.L_x_90) ;  /* 0x0000013000067945 */ /* 0x000ff60003800200 */
[----:B------:R-:W-:Y:S01]  /*5670*/  @!UPT UIADD3 URZ, UPT, UPT, URZ, URZ, URZ ;  /* 0x000000fffffff290 */ /* 0x000fe2000fffe0ff */
[----:B------:R-:W-:Y:S05]  /*5680*/  @!P0 BRA `(.L_x_91) ;  /* 0x0000000000408947 */ /* 0x000fea0003800000 */
        /* <DEDUP_REMOVED lines=16> */
.L_x_91:
[----:B------:R-:W-:Y:S05]  /*5790*/  BSYNC.RECONVERGENT B6 ;  /* 0x0000000000067941 */ /* 0x000fea0003800200 */
.L_x_90:
[----:B------:R-:W-:Y:S01]  /*57a0*/  R2UR UR4, R161 ;  /* 0x00000000a10472ca */ /* 0x000fe200000e0000 */
[----:B------:R-:W-:Y:S01]  /*57b0*/  UISETP.NE.U32.AND UP0, UPT, UR60, URZ, UPT ;  /* 0x000000ff3c00728c */ /* 0x000fe2000bf05070 */
[----:B------:R-:W-:Y:S02]  /*57c0*/  ISETP.NE.U32.AND P4, PT, R156, RZ, PT ;  /* 0x000000ff9c00720c */ /* 0x000fe40003f85070 */
[----:B------:R-:W-:Y:S01]  /*57d0*/  ISETP.NE.U32.AND P2, PT, RZ, UR46, PT ;  /* 0x0000002eff007c0c */ /* 0x000fe2000bf45070 */
[----:B------:R-:W-:Y:S01]  /*57e0*/  UISETP.NE.AND.EX UP1, UPT, UR61, URZ, UPT, UP0 ;  /* 0x000000ff3d00728c */ /* 0x000fe2000bf25300 */
[----:B------:R-:W-:Y:S01]  /*57f0*/  ISETP.NE.AND.EX P4, PT, R157, RZ, PT, P4 ;  /* 0x000000ff9d00720c */ /* 0x000fe20003f85340 */
[----:B------:R-:W-:Y:S01]  /*5800*/  UPLOP3.LUT UP0, UPT, UPT, UPT, UPT, 0x40, 0x4 ;  /* 0x000000000004789c */ /* 0x000fe20003f0e870 */
[----:B------:R-:W-:Y:S05]  /*5810*/  ISETP.NE.AND.EX P2, PT, RZ, UR47, PT, P2 ;  /* 0x0000002fff007c0c */ /* 0x000fea000bf45320 */
[----:B------:R-:W-:Y:S06]  /*5820*/  UISETP.NE.AND UP2, UPT, UR4, URZ, UPT ;  /* 0x000000ff0400728c */ /* 0x000fec000bf45270 */
[----:B------:R-:W-:Y:S05]  /*5830*/  PLOP3.LUT P1, PT, PT, PT, UP2, 0x80, 0x8 ;  /* 0x000000000008781c */ /* 0x000fea0003f2f028 */
[----:B------:R-:W-:Y:S06]  /*5840*/  @UP2 UPLOP3.LUT UP0, UPT, UPT, UPT, UP1, 0x80, 0x8 ;  /* 0x000000000008289c */ /* 0x000fec0003f0f010 */
[----:B------:R-:W-:Y:S01]  /*5850*/  PLOP3.LUT P0, PT, PT, PT, UP0, 0x80, 0x8 ;  /* 0x000000000008781c */ /* 0x000fe20003f0f008 */
[----:B------:R-:W-:Y:S01]  /*5860*/  @!UPT UIADD3 URZ, UPT, UPT, URZ, URZ, URZ ;  /* 0x000000fffffff290 */ /* 0x000fe2000fffe0ff */
[----:B------:R-:W-:Y:S11]  /*5870*/  BRA.U !UP1, `(.L_x_92) ;  /* 0x00000001093c7547 */ /* 0x000ff6000b800000 */
[----:B------:R-:W-:Y:S01]  /*5880*/  UISETP.NE.U32.AND UP0, UPT, UR46, URZ, UPT ;  /* 0x000000ff2e00728c */ /* 0x000fe2000bf05070 */
[----:B-1----:R-:W-:Y:S01]  /*5890*/  HFMA2 R0, -RZ, RZ, 0, 5.9604644775390625e-08 ;  /* 0x00000001ff007431 */ /* 0x002fe200000001ff */
[----:B------:R-:W1:Y:S01]  /*58a0*/  LDCU.64 UR8, c[0x0][0x358] ;  /* 0x00006b00ff0877ac */ /* 0x000e620008000a00 */
[----:B------:R-:W-:Y:S01]  /*58b0*/  IMAD.MOV.U32 R158, RZ, RZ, 0x1 ;  /* 0x00000001ff9e7424 */ /* 0x000fe200078e00ff */
[----:B------:R-:W-:Y:S06]  /*58c0*/  UISETP.NE.AND.EX UP0, UPT, UR47, URZ, UPT, UP0 ;  /* 0x000000ff2f00728c */ /* 0x000fec000bf05300 */
[----:B------:R-:W-:Y:S05]  /*58d0*/  PLOP3.LUT P3, PT, PT, PT, UP0, 0x80, 0x8 ;  /* 0x000000000008781c */ /* 0x000fea0003f6f008 */
[----:B------:R-:W2:Y:S01]  /*58e0*/  @UP0 LDCU.64 UR4, c[0x0][0x888] ;  /* 0x00011100ff0407ac */ /* 0x000ea20008000a00 */
[----:B------:R-:W-:Y:S07]  /*58f0*/  @UP0 UIMAD UR6, UR36, UR60, URZ ;  /* 0x0000003c240602a4 */ /* 0x000fee000f8e02ff */
[----:B------:R-:W-:Y:S01]  /*5900*/  @!P3 PRMT R158, R0, 0x7610, R158 ;  /* 0x00007610009eb816 */ /* 0x000fe2000000009e */
[----:B--2---:R-:W-:Y:S06]  /*5910*/  @UP0 UIMAD.WIDE UR4, UR6, 0x4, UR4 ;  /* 0x00000004060408a5 */ /* 0x004fec000f8e0204 */
[----:B------:R-:W-:Y:S01]  /*5920*/  IMAD.U32 R2, RZ, RZ, UR4 ;  /* 0x00000004ff027e24 */ /* 0x000fe2000f8e00ff */
[----:B------:R-:W-:Y:S04]  /*5930*/  MOV R3, UR5 ;  /* 0x0000000500037c02 */ /* 0x000fe80008000f00 */
[----:B------:R-:W2:Y:S01]  /*5940*/  @!UP0 LDCU UR4, c[0x0][0x880] ;  /* 0x00011000ff0487ac */ /* 0x000ea20008000800 */
[----:B-1---5:R3:W5:Y:S02]  /*5950*/  @P3 LDG.E R73, desc[UR8][R2.64] ;  /* 0x0000000802493981 */ /* 0x022764000c1e1900 */
[----:B--23--:R-:W-:Y:S02]  /*5960*/  @!P3 IMAD.U32 R73, RZ, RZ, UR4 ;  /* 0x00000004ff49be24 */ /* 0x00cfe4000f8e00ff */
.L_x_92:
[----:B------:R-:W-:Y:S05]  /*5970*/  @!P4 BRA `(.L_x_93) ;  /* 0x000000000024c947 */ /* 0x000fea0003800000 */
[----:B------:R-:W-:Y:S01]  /*5980*/  ISETP.NE.U32.AND P3, PT, R138, RZ, PT ;  /* 0x000000ff8a00720c */ /* 0x000fe20003f65070 */
[----:B------:R-:W2:Y:S03]  /*5990*/  LDCU.64 UR4, c[0x0][0x358] ;  /* 0x00006b00ff0477ac */ /* 0x000ea60008000a00 */
[----:B------:R-:W-:Y:S11]  /*59a0*/  ISETP.NE.AND.EX P3, PT, R139, RZ, PT, P3 ;  /* 0x000000ff8b00720c */ /* 0x000ff60003f65330 */
[----:B------:R-:W-:Y:S02]  /*59b0*/  @!UPT UIADD3 URZ, UPT, UPT, URZ, URZ, URZ ;  /* 0x000000fffffff290 */ /* 0x000fe4000fffe0ff */
[----:B------:R-:W3:Y:S01]  /*59c0*/  @P3 LDC.64 R2, c[0x0][0x8a8] ;  /* 0x00022a00ff023b82 */ /* 0x000ee20000000a00 */
[----:B-1----:R-:W-:Y:S04]  /*59d0*/  @P3 IMAD R0, R156, UR36, RZ ;  /* 0x000000249c003c24 */ /* 0x002fe8000f8e02ff */
[----:B---3--:R-:W-:Y:S05]  /*59e0*/  @P3 IMAD.WIDE R2, R0, 0x4, R2 ;  /* 0x0000000400023825 */ /* 0x008fea00078e0202 */
[----:B--2--5:R2:W5:Y:S02]  /*59f0*/  @P3 LDG.E R70, desc[UR4][R2.64] ;  /* 0x0000000402463981 */ /* 0x024564000c1e1900 */
[----:B--2---:R-:W3:Y:S02]  /*5a00*/  @!P3 LDC R70, c[0x0][0x8a0] ;  /* 0x00022800ff46bb82 */ /* 0x004ee40000000800 */
.L_x_93:
[----:B-----5:R-:W-:Y:S01]  /*5a10*/  FSETP.NEU.AND P4, PT, R73, RZ, PT ;  /* 0x000000ff4900720b */ /* 0x020fe20003f8d000 */
[----:B------:R-:W-:Y:S01]  /*5a20*/  BSSY B1, `(.L_x_94) ;  /* 0x0000047000017945 */ /* 0x000fe20003800000 */
[----:B------:R-:W-:Y:S01]  /*5a30*/  SEL R5, RZ, 0xffffffff, P2 ;  /* 0xffffffffff057807 */ /* 0x000fe20001000000 */
[----:B------:R-:W-:Y:S01]  /*5a40*/  IMAD.MOV.U32 R180, RZ, RZ, 0x1 ;  /* 0x00000001ffb47424 */ /* 0x000fe200078e00ff */
[----:B------:R-:W-:Y:S01]  /*5a50*/  LOP3.LUT P3, RZ, R158, 0xff, RZ, 0xc0, !PT ;  /* 0x000000ff9eff7812 */ /* 0x000fe2000786c0ff */
[----:B------:R-:W-:Y:S01]  /*5a60*/  IMAD R71, R68, 0x100, R69 ;  /* 0x0000010044477824 */ /* 0x000fe200078e0245 */
[----:B-1----:R-:W-:Y:S02]  /*5a70*/  @P1 SEL R0, RZ, 0xffffffff, P4 ;  /* 0xffffffffff001807 */ /* 0x002fe40002000000 */
[----:B------:R-:W-:Y:S02]  /*5a80*/  CS2R R154, SRZ ;  /* 0x00000000009a7805 */ /* 0x000fe4000001ff00 */
[----:B------:R-:W-:Y:S02]  /*5a90*/  LEA R3, R166, UR44, 0x3 ;  /* 0x0000002ca6037c11 */ /* 0x000fe4000f8e18ff */
[----:B------:R-:W-:Y:S02]  /*5aa0*/  CS2R R152, SRZ ;  /* 0x0000000000987805 */ /* 0x000fe4000001ff00 */
[----:B------:R-:W-:Y:S02]  /*5ab0*/  @P0 SEL R0, R5, R0, !P3 ;  /* 0x0000000005000207 */ /* 0x000fe40005800000 */
[----:B------:R-:W-:Y:S02]  /*5ac0*/  CS2R R150, SRZ ;  /* 0x0000000000967805 */ /* 0x000fe4000001ff00 */
[----:B------:R-:W-:Y:S02]  /*5ad0*/  LEA R177, R68, UR44, 0x3 ;  /* 0x0000002c44b17c11 */ /* 0x000fe4000f8e18ff */
[----:B------:R-:W-:Y:S02]  /*5ae0*/  CS2R R148, SRZ ;  /* 0x0000000000947805 */ /* 0x000fe4000001ff00 */
[----:B------:R-:W-:Y:S02]  /*5af0*/  @P1 LOP3.LUT R0, R0, 0x1, RZ, 0xc0, !PT ;  /* 0x0000000100001812 */ /* 0x000fe400078ec0ff */
[----:B------:R-:W-:Y:S02]  /*5b00*/  CS2R R146, SRZ ;  /* 0x0000000000927805 */ /* 0x000fe4000001ff00 */
[----:B------:R-:W-:Y:S02]  /*5b10*/  SHF.L.U32 R4, R168, 0x1f, RZ ;  /* 0x0000001fa8047819 */ /* 0x000fe400000006ff */
[----:B------:R-:W-:Y:S02]  /*5b20*/  CS2R R144, SRZ ;  /* 0x0000000000907805 */ /* 0x000fe4000001ff00 */
[----:B------:R-:W-:Y:S02]  /*5b30*/  ISETP.NE.U32.OR P6, PT, R0, 0x1, !P1 ;  /* 0x000000010000780c */ /* 0x000fe40004fc5470 */
[----:B------:R-:W-:Y:S02]  /*5b40*/  CS2R R142, SRZ ;  /* 0x00000000008e7805 */ /* 0x000fe4000001ff00 */
[----:B------:R-:W-:Y:S02]  /*5b50*/  PLOP3.LUT P2, PT, PT, PT, UP1, 0x80, 0x8 ;  /* 0x000000000008781c */ /* 0x000fe40003f4f018 */
[----:B------:R-:W-:Y:S02]  /*5b60*/  CS2R R140, SRZ ;  /* 0x00000000008c7805 */ /* 0x000fe4000001ff00 */
[----:B------:R-:W-:Y:S02]  /*5b70*/  SEL R0, RZ, 0xffffffff, P4 ;  /* 0xffffffffff007807 */ /* 0x000fe40002000000 */
[----:B------:R-:W-:Y:S03]  /*5b80*/  P2R R189, PR, RZ, 0x40 ;  /* 0x00000040ffbd7803 */ /* 0x000fe60000000000 */
[----:B------:R-:W-:Y:S04]  /*5b90*/  @P6 SHF.L.U32 R2, R165, 0x1f, RZ ;  /* 0x0000001fa5026819 */ /* 0x000fe800000006ff */
[----:B------:R-:W-:Y:S01]  /*5ba0*/  @P2 SEL R0, R5, R0, !P3 ;  /* 0x0000000005002207 */ /* 0x000fe20005800000 */
[----:B------:R-:W1:Y:S03]  /*5bb0*/  @P6 SYNCS.PHASECHK.TRANS64.TRYWAIT P1, [R3+URZ+0x30], R2 ;  /* 0x00003002030065a7 */ /* 0x000e6600080211ff */
[----:B------:R-:W-:Y:S04]  /*5bc0*/  LOP3.LUT R0, R0, 0x1, RZ, 0xc0, !PT ;  /* 0x0000000100007812 */ /* 0x000fe800078ec0ff */
[----:B------:R-:W-:Y:S04]  /*5bd0*/  ISETP.NE.U32.AND P5, PT, R0, 0x1, PT ;  /* 0x000000010000780c */ /* 0x000fe80003fa5070 */
[----:B------:R-:W-:Y:S01]  /*5be0*/  P2R R181, PR, RZ, 0x20 ;  /* 0x00000020ffb57803 */ /* 0x000fe20000000000 */
[----:B------:R2:W4:Y:S01]  /*5bf0*/  SYNCS.PHASECHK.TRANS64.TRYWAIT P0, [R177+URZ+0xa0], R4 ;  /* 0x0000a004b10075a7 */ /* 0x00052200080011ff */
[----:B-1----:R-:W-:Y:S01]  /*5c00*/  @P6 SEL R180, RZ, 0x1, !P1 ;  /* 0x00000001ffb46807 */ /* 0x002fe20004800000 */
[----:B--2---:R-:W-:Y:S06]  /*5c10*/  @!P6 BRA `(.L_x_95) ;  /* 0x00000000009ce947 */ /* 0x004fec0003800000 */
[----:B------:R-:W-:Y:S01]  /*5c20*/  @P5 IMAD R7, R166, 0x2000, R171 ;  /* 0x00002000a6075824 */ /* 0x000fe200078e02ab */
[----:B------:R-:W1:Y:S01]  /*5c30*/  S2R R0, SR_CgaCtaId ;  /* 0x0000000000007919 */ /* 0x000e620000008800 */
[----:B------:R-:W-:Y:S01]  /*5c40*/  ISETP.NE.AND P1, PT, R180, RZ, PT ;  /* 0x000000ffb400720c */ /* 0x000fe20003f25270 */
[----:B------:R-:W-:Y:S01]  /*5c50*/  BSSY B0, `(.L_x_96) ;  /* 0x0000010000007945 */ /* 0x000fe20003800000 */
[--C-:B------:R-:W-:Y:S01]  /*5c60*/  @P5 IMAD R8, R172, -0x10, R7.reuse ;  /* 0xfffffff0ac085824 */ /* 0x100fe200078e0207 */
[----:B------:R-:W-:Y:S01]  /*5c70*/  CS2R R142, SRZ ;  /* 0x00000000008e7805 */ /* 0x000fe2000001ff00 */
[----:B------:R-:W-:Y:S01]  /*5c80*/  @P5 IMAD R6, R170, -0x10, R7 ;  /* 0xfffffff0aa065824 */ /* 0x000fe200078e0207 */
[----:B------:R-:W-:Y:S01]  /*5c90*/  CS2R R140, SRZ ;  /* 0x00000000008c7805 */ /* 0x000fe2000001ff00 */
[----:B------:R-:W-:Y:S01]  /*5ca0*/  @P5 IMAD R5, R169, 0x10, R8 ;  /* 0x00000010a9055824 */ /* 0x000fe200078e0208 */
[----:B------:R-:W-:Y:S02]  /*5cb0*/  CS2R R150, SRZ ;  /* 0x0000000000967805 */ /* 0x000fe4000001ff00 */
[----:B------:R-:W-:Y:S02]  /*5cc0*/  CS2R R148, SRZ ;  /* 0x0000000000947805 */ /* 0x000fe4000001ff00 */
[----:B------:R-:W-:Y:S02]  /*5cd0*/  CS2R R146, SRZ ;  /* 0x0000000000927805 */ /* 0x000fe4000001ff00 */
[----:B------:R-:W-:Y:S02]  /*5ce0*/  CS2R R144, SRZ ;  /* 0x0000000000907805 */ /* 0x000fe4000001ff00 */
[----:B------:R-:W-:Y:S02]  /*5cf0*/  CS2R R154, SRZ ;  /* 0x00000000009a7805 */ /* 0x000fe4000001ff00 */
[----:B------:R-:W-:Y:S01]  /*5d00*/  CS2R R152, SRZ ;  /* 0x0000000000987805 */ /* 0x000fe2000001ff00 */
[----:B------:R-:W-:Y:S06]  /*5d10*/  @P1 BRA `(.L_x_97) ;  /* 0x00000000000c1947 */ /* 0x000fec0003800000 */
[----:B------:R-:W-:Y:S04]  /*5d20*/  SHF.L.U32 R2, R165, 0x1f, RZ ;  /* 0x0000001fa5027819 */ /* 0x000fe800000006ff */
[----:B------:R-:W2:Y:S02]  /*5d30*/  SYNCS.PHASECHK.TRANS64.TRYWAIT P1, [R3+URZ+0x30], R2 ;  /* 0x00003002030075a7 */ /* 0x000ea400080211ff */
[----:B--2---:R-:W-:Y:S05]  /*5d40*/  @!P1 BRA `(.L_x_98) ;  /* 0x0000006000209947 */ /* 0x004fea0003800000 */
.L_x_97:
[----:B------:R-:W-:Y:S05]  /*5d50*/  BSYNC B0 ;  /* 0x0000000000007941 */ /* 0x000fea0003800000 */
.L_x_96:
[----:B------:R-:W-:Y:S01]  /*5d60*/  ISETP.NE.AND P1, PT, R181, RZ, PT ;  /* 0x000000ffb500720c */ /* 0x000fe20003f25270 */
[----:B--2---:R-:W-:Y:S02]  /*5d70*/  VIADD R3, R3, 0x50 ;  /* 0x0000005003037836 */ /* 0x004fe40000000000 */
[----:B------:R-:W-:Y:S03]  /*5d80*/  VIADD R166, R166, 0x1 ;  /* 0x00000001a6a67836 */ /* 0x000fe60000000000 */
[----:B-1----:R-:W-:Y:S07]  /*5d90*/  PRMT R0, R0, 0x654, R3 ;  /* 0x0000065400007816 */ /* 0x002fee0000000003 */
[----:B------:R1:W2:Y:S04]  /*5da0*/  @P1 LDS.128 R140, [R7] ;  /* 0x00000000078c1984 */ /* 0x0002a80000000c00 */
[----:B------:R1:W1:Y:S04]  /*5db0*/  @P1 LDS.128 R148, [R6+0x20] ;  /* 0x0000200006941984 */ /* 0x0002680000000c00 */
[----:B------:R1:W1:Y:S04]  /*5dc0*/  @P1 LDS.128 R144, [R8+0x10] ;  /* 0x0000100008901984 */ /* 0x0002680000000c00 */
[----:B------:R1:W1:Y:S01]  /*5dd0*/  @P1 LDS.128 R152, [R5+0x10] ;  /* 0x0000100005981984 */ /* 0x0002620000000c00 */
[C---:B------:R-:W-:Y:S01]  /*5de0*/  ISETP.NE.AND P1, PT, R166.reuse, 0x4, PT ;  /* 0x00000004a600780c */ /* 0x040fe20003f25270 */
[----:B------:R-:W-:Y:S01]  /*5df0*/  @!PT LDS RZ, [RZ] ;  /* 0x00000000fffff984 */ /* 0x000fe20000000800 */
[----:B------:R-:W-:Y:S01]  /*5e00*/  @!PT LDS RZ, [RZ] ;  /* 0x00000000fffff984 */ /* 0x000fe20000000800 */
[----:B------:R-:W-:Y:S01]  /*5e10*/  @!PT LDS RZ, [RZ] ;  /* 0x00000000fffff984 */ /* 0x000fe20000000800 */
[----:B------:R-:W-:Y:S01]  /*5e20*/  @!PT LDS RZ, [RZ] ;  /* 0x00000000fffff984 */ /* 0x000fe20000000800 */
[----:B------:R5:W-:Y:S06]  /*5e30*/  MEMBAR.ALL.CTA ;  /* 0x0000000000007992 */ /* 0x000bec0000008000 */
[----:B-----5:R-:W5:Y:S01]  /*5e40*/  FENCE.VIEW.ASYNC.S ;  /* 0x00000000000073c6 */ /* 0x020f620000000000 */
[----:B------:R-:W-:Y:S01]  /*5e50*/  SEL R166, R166, RZ, P1 ;  /* 0x000000ffa6a67207 */ /* 0x000fe20000800000 */
[----:B-----5:R5:W-:Y:S02]  /*5e60*/  SYNCS.ARRIVE.TRANS64.RED.A1T0 RZ, [R0+URZ], RZ ;  /* 0x000000ff00ff79a7 */ /* 0x020be400081004ff */
[----:B-----5:R-:W-:Y:S04]  /*5e70*/  SEL R0, RZ, 0x1, P1 ;  /* 0x00000001ff007807 */ /* 0x020fe80000800000 */
[----:B--2---:R-:W-:Y:S02]  /*5e80*/  LOP3.LUT R165, R165, R0, RZ, 0x3c, !PT ;  /* 0x00000000a5a57212 */ /* 0x004fe400078e3cff */
.L_x_95:
[----:B------:R-:W-:Y:S05]  /*5e90*/  BSYNC B1 ;  /* 0x0000000000017941 */ /* 0x000fea0003800000 */
.L_x_94:
[----:B------:R-:W-:Y:S04]  /*5ea0*/  SHF.R.U32.HI R0, RZ, 0x15, R71 ;  /* 0x00000015ff007819 */ /* 0x000fe80000011647 */
[----:B------:R-:W-:Y:S01]  /*5eb0*/  LOP3.LUT P1, RZ, R0, 0x3, R159, 0x48, !PT ;  /* 0x0000000300ff7812 */ /* 0x000fe2000782489f */
[----:B------:R-:W-:Y:S01]  /*5ec0*/  @!UPT UIADD3 URZ, UPT, UPT, URZ, URZ, URZ ;  /* 0x000000fffffff290 */ /* 0x000fe2000fffe0ff */
[----:B----4-:R-:W-:Y:S11]  /*5ed0*/  @P0 BRA `(.L_x_99) ;  /* 0x0000000000080947 */ /* 0x010ff60003800000 */
[----:B------:R-:W2:Y:S02]  /*5ee0*/  SYNCS.PHASECHK.TRANS64.TRYWAIT P0, [R177+URZ+0xa0], R4 ;  /* 0x0000a004b10075a7 */ /* 0x000ea400080011ff */
[----:B--2---:R-:W-:Y:S05]  /*5ef0*/  @!P0 BRA `(.L_x_100) ;  /* 0x0000005c00c88947 */ /* 0x004fea0003800000 */
.L_x_99:
[----:B------:R-:W-:Y:S04]  /*5f00*/  BSSY.RECONVERGENT B6, `(.L_x_101) ;  /* 0x0000012000067945 */ /* 0x000fe80003800200 */
[----:B------:R-:W-:Y:S05]  /*5f10*/  @!P1 BRA `(.L_x_102) ;  /* 0x0000000000409947 */ /* 0x000fea0003800000 */
[----:B------:R-:W4:Y:S01]  /*5f20*/  LDCU.64 UR8, c[0x4][0x78] ;  /* 0x01000f00ff0877ac */ /* 0x000f220008000a00 */
[----:B------:R-:W-:Y:S01]  /*5f30*/  MOV R3, 0x0 ;  /* 0x0000000000037802 */ /* 0x000fe20000000f00 */
[----:B------:R-:W-:Y:S02]  /*5f40*/  HFMA2 R12, -RZ, RZ, 0, 5.9604644775390625e-08 ;  /* 0x00000001ff0c7431 */ /* 0x000fe400000001ff */
[----:B-1----:R-:W-:Y:S02]  /*5f50*/  IMAD.MOV.U32 R8, RZ, RZ, 0x192 ;  /* 0x00000192ff087424 */ /* 0x002fe400078e00ff */
[----:B------:R-:W-:Y:S01]  /*5f60*/  IMAD.MOV.U32 R13, RZ, RZ, RZ ;  /* 0x000000ffff0d7224 */ /* 0x000fe200078e00ff */
[----:B------:R-:W1:Y:S01]  /*5f70*/  LDCU.64 UR6, c[0x4][0x80] ;  /* 0x01001000ff0677ac */ /* 0x000e620008000a00 */
[----:B------:R-:W3:Y:S01]  /*5f80*/  LDC.64 R2, c[0x4][R3] ;  /* 0x0100000003027b82 */ /* 0x000ee20000000a00 */
[----:B------:R-:W5:Y:S01]  /*5f90*/  LDCU.64 UR4, c[0x4][0x18] ;  /* 0x01000300ff0477ac */ /* 0x000f620008000a00 */
[----:B----4-:R-:W-:Y:S01]  /*5fa0*/  MOV R5, UR9 ;  /* 0x0000000900057c02 */ /* 0x010fe20008000f00 */
[----:B--2---:R-:W-:Y:S01]  /*5fb0*/  IMAD.U32 R4, RZ, RZ, UR8 ;  /* 0x00000008ff047e24 */ /* 0x004fe2000f8e00ff */
[----:B-1----:R-:W-:Y:S01]  /*5fc0*/  MOV R7, UR7 ;  /* 0x0000000700077c02 */ /* 0x002fe20008000f00 */
[----:B------:R-:W-:Y:S01]  /*5fd0*/  IMAD.U32 R6, RZ, RZ, UR6 ;  /* 0x00000006ff067e24 */ /* 0x000fe2000f8e00ff */
[----:B-----5:R-:W-:Y:S01]  /*5fe0*/  MOV R11, UR5 ;  /* 0x00000005000b7c02 */ /* 0x020fe20008000f00 */
[----:B------:R-:W-:Y:S02]  /*5ff0*/  IMAD.U32 R10, RZ, RZ, UR4 ;  /* 0x00000004ff0a7e24 */ /* 0x000fe4000f8e00ff */
[----:B------:R-:W-:Y:S07]  /*6000*/  LEPC R20, `(.L_x_102) ;  /* 0x000000001014794e */ /* 0x000fee0000000000 */
[----:B---3--:R-:W-:Y:S05]  /*6010*/  CALL.ABS.NOINC R2 ;  /* 0x0000000002007343 */ /* 0x008fea0003c00000 */
.L_x_102:
[----:B------:R-:W-:Y:S05]  /*6020*/  BSYNC.RECONVERGENT B6 ;  /* 0x0000000000067941 */ /* 0x000fea0003800200 */
.L_x_101:
[-C--:B------:R-:W-:Y:S01]  /*6030*/  F2FP.F16.E4M3.UNPACK_B R74, R140.reuse ;  /* 0x0000008cff4a723e */ /* 0x080fe200020006ff */
[----:B------:R-:W-:Y:S05]  /*6040*/  WARPSYNC.ALL ;  /* 0x0000000000007948 */ /* 0x000fea0003800000 */
[----:B------:R-:W-:Y:S01]  /*6050*/  R2UR UR4, R71 ;  /* 0x00000000470472ca */ /* 0x000fe200000e0000 */
[--C-:B------:R-:W-:Y:S01]  /*6060*/  HADD2.F32 R72, -RZ, R74.reuse.H0_H0 ;  /* 0x2000004aff487230 */ /* 0x100fe20000004100 */
[----:B------:R-:W-:Y:S01]  /*6070*/  F2FP.F16.E4M3.UNPACK_B R76, R140.H1 ;  /* 0x0000008cff4c723e */ /* 0x000fe200030006ff */
[----:B------:R-:W-:Y:S01]  /*6080*/  HADD2.F32 R75, -RZ, R74.H1_H1 ;  /* 0x3000004aff4b7230 */ /* 0x000fe20000004100 */
[-C--:B------:R-:W-:Y:S01]  /*6090*/  F2FP.F16.E4M3.UNPACK_B R78, R141.reuse ;  /* 0x0000008dff4e723e */ /* 0x080fe200020006ff */
[----:B------:R-:W-:Y:S01]  /*60a0*/  BSSY.RECONVERGENT B0, `(.L_x_103) ;  /* 0x000011d000007945 */ /* 0x000fe20003800200 */
[----:B------:R-:W-:Y:S01]  /*60b0*/  F2FP.F16.E4M3.UNPACK_B R80, R141.H1 ;  /* 0x0000008dff50723e */ /* 0x000fe200030006ff */
[----:B------:R-:W-:Y:S01]  /*60c0*/  HADD2.F32 R74, -RZ, R76.H0_H0 ;  /* 0x2000004cff4a7230 */ /* 0x000fe20000004100 */
[-C--:B------:R-:W-:Y:S01]  /*60d0*/  F2FP.F16.E4M3.UNPACK_B R82, R142.reuse ;  /* 0x0000008eff52723e */ /* 0x080fe200020006ff */
[--C-:B------:R-:W-:Y:S01]  /*60e0*/  HADD2.F32 R77, -RZ, R78.reuse.H0_H0 ;  /* 0x2000004eff4d7230 */ /* 0x100fe20000004100 */
[----:B------:R-:W-:Y:S01]  /*60f0*/  F2FP.F16.E4M3.UNPACK_B R84, R142.H1 ;  /* 0x0000008eff54723e */ /* 0x000fe200030006ff */
[----:B------:R-:W-:Y:S01]  /*6100*/  HADD2.F32 R78, -RZ, R78.H1_H1 ;  /* 0x3000004eff4e7230 */ /* 0x000fe20000004100 */
[-C--:B------:R-:W-:Y:S01]  /*6110*/  F2FP.F16.E4M3.UNPACK_B R86, R143.reuse ;  /* 0x0000008fff56723e */ /* 0x080fe200020006ff */
[----:B-12---:R-:W3:Y:S01]  /*6120*/  LDTM.x64 R4, tmem[UR4] ;  /* 0x00000004000479ee */ /* 0x006ee20008340000 */
[----:B------:R-:W-:Y:S01]  /*6130*/  F2FP.F16.E4M3.UNPACK_B R88, R143.H1 ;  /* 0x0000008fff58723e */ /* 0x000fe200030006ff */
[----:B------:R-:W-:Y:S01]  /*6140*/  HADD2.F32 R76, -RZ, R76.H1_H1 ;  /* 0x3000004cff4c7230 */ /* 0x000fe20000004100 */
[-C--:B------:R-:W-:Y:S01]  /*6150*/  F2FP.F16.E4M3.UNPACK_B R90, R144.reuse ;  /* 0x00000090ff5a723e */ /* 0x080fe200020006ff */
[----:B------:R-:W-:Y:S01]  /*6160*/  HADD2.F32 R79, -RZ, R80.H0_H0 ;  /* 0x20000050ff4f7230 */ /* 0x000fe20000004100 */
[----:B------:R-:W-:Y:S01]  /*6170*/  F2FP.F16.E4M3.UNPACK_B R92, R144.H1 ;  /* 0x00000090ff5c723e */ /* 0x000fe200030006ff */
[--C-:B------:R-:W-:Y:S01]  /*6180*/  HADD2.F32 R81, -RZ, R82.reuse.H0_H0 ;  /* 0x20000052ff517230 */ /* 0x100fe20000004100 */
[----:B------:R-:W-:Y:S01]  /*6190*/  SHF.L.U32 R182, R164, 0x4, RZ ;  /* 0x00000004a4b67819 */ /* 0x000fe200000006ff */
[----:B------:R-:W-:Y:S01]  /*61a0*/  HADD2.F32 R82, -RZ, R82.H1_H1 ;  /* 0x30000052ff527230 */ /* 0x000fe20000004100 */
[----:B------:R-:W-:Y:S01]  /*61b0*/  SHF.L.U32 R188, R163, 0x4, RZ ;  /* 0x00000004a3bc7819 */ /* 0x000fe200000006ff */
[--C-:B------:R-:W-:Y:S01]  /*61c0*/  HADD2.F32 R85, -RZ, R86.reuse.H0_H0 ;  /* 0x20000056ff557230 */ /* 0x100fe20000004100 */
[----:B------:R-:W-:Y:S01]  /*61d0*/  IADD3 R176, PT, PT, R171, R182, RZ ;  /* 0x000000b6abb07210 */ /* 0x000fe20007ffe0ff */
[----:B------:R-:W-:Y:S01]  /*61e0*/  HADD2.F32 R86, -RZ, R86.H1_H1 ;  /* 0x30000056ff567230 */ /* 0x000fe20000004100 */
[----:B------:R-:W-:Y:S01]  /*61f0*/  SHF.L.U32 R183, R169, 0x4, RZ ;  /* 0x00000004a9b77819 */ /* 0x000fe200000006ff */
[--C-:B------:R-:W-:Y:S01]  /*6200*/  HADD2.F32 R89, -RZ, R90.reuse.H0_H0 ;  /* 0x2000005aff597230 */ /* 0x100fe20000004100 */
[----:B------:R-:W-:Y:S01]  /*6210*/  F2FP.F16.E4M3.UNPACK_B R94, R145 ;  /* 0x00000091ff5e723e */ /* 0x000fe200020006ff */
[----:B------:R-:W-:Y:S01]  /*6220*/  HADD2.F32 R90, -RZ, R90.H1_H1 ;  /* 0x3000005aff5a7230 */ /* 0x000fe20000004100 */
[----:B------:R-:W-:Y:S01]  /*6230*/  IADD3 R178, PT, PT, R183, R176, RZ ;  /* 0x000000b0b7b27210 */ /* 0x000fe20007ffe0ff */
[----:B------:R-:W-:Y:S01]  /*6240*/  HADD2.F32 R80, -RZ, R80.H1_H1 ;  /* 0x30000050ff507230 */ /* 0x000fe20000004100 */
[----:B------:R-:W-:Y:S01]  /*6250*/  F2FP.F16.E4M3.UNPACK_B R98, R146 ;  /* 0x00000092ff62723e */ /* 0x000fe200020006ff */
[--C-:B------:R-:W-:Y:S01]  /*6260*/  HADD2.F32 R93, -RZ, R94.reuse.H0_H0 ;  /* 0x2000005eff5d7230 */ /* 0x100fe20000004100 */
[----:B------:R-:W-:Y:S01]  /*6270*/  F2FP.F16.E4M3.UNPACK_B R102, R147 ;  /* 0x00000093ff66723e */ /* 0x000fe200020006ff */
[----:B------:R-:W-:Y:S01]  /*6280*/  HADD2.F32 R94, -RZ, R94.H1_H1 ;  /* 0x3000005eff5e7230 */ /* 0x000fe20000004100 */
[----:B------:R-:W-:Y:S01]  /*6290*/  F2FP.F16.E4M3.UNPACK_B R106, R148 ;  /* 0x00000094ff6a723e */ /* 0x000fe200020006ff */
[C---:B---3--:R-:W-:Y:S01]  /*62a0*/  FMUL R0, R70.reuse, R4 ;  /* 0x0000000446007220 */ /* 0x048fe20000400000 */
[C---:B------:R-:W-:Y:S01]  /*62b0*/  FMUL R2, R70.reuse, R5 ;  /* 0x0000000546027220 */ /* 0x040fe20000400000 */
[C---:B------:R-:W-:Y:S01]  /*62c0*/  FMUL R4, R70.reuse, R8 ;  /* 0x0000000846047220 */ /* 0x040fe20000400000 */
[C---:B------:R-:W-:Y:S01]  /*62d0*/  FMUL R5, R70.reuse, R9 ;  /* 0x0000000946057220 */ /* 0x040fe20000400000 */
[C---:B------:R-:W-:Y:S01]  /*62e0*/  FFMA R0, R73.reuse, R72, R0 ;  /* 0x0000004849007223 */ /* 0x040fe20000000000 */
[C---:B------:R-:W-:Y:S01]  /*62f0*/  FFMA R2, R73.reuse, R75, R2 ;  /* 0x0000004b49027223 */ /* 0x040fe20000000002 */
[C---:B------:R-:W-:Y:S01]  /*6300*/  FMUL R8, R70.reuse, R12 ;  /* 0x0000000c46087220 */ /* 0x040fe20000400000 */
[C---:B------:R-:W-:Y:S01]  /*6310*/  FMUL R9, R70.reuse, R13 ;  /* 0x0000000d46097220 */ /* 0x040fe20000400000 */
[C---:B------:R-:W-:Y:S01]  /*6320*/  FMUL R12, R70.reuse, R16 ;  /* 0x00000010460c7220 */ /* 0x040fe20000400000 */
[C---:B------:R-:W-:Y:S01]  /*6330*/  FMUL R13, R70.reuse, R17 ;  /* 0x00000011460d7220 */ /* 0x040fe20000400000 */
[C---:B------:R-:W-:Y:S01]  /*6340*/  FMUL R16, R70.reuse, R20 ;  /* 0x0000001446107220 */ /* 0x040fe20000400000 */
[C---:B------:R-:W-:Y:S01]  /*6350*/  FMUL R17, R70.reuse, R21 ;  /* 0x0000001546117220 */ /* 0x040fe20000400000 */
[C---:B------:R-:W-:Y:S01]  /*6360*/  FMUL R20, R70.reuse, R24 ;  /* 0x0000001846147220 */ /* 0x040fe20000400000 */
[C---:B------:R-:W-:Y:S01]  /*6370*/  FMUL R21, R70.reuse, R25 ;  /* 0x0000001946157220 */ /* 0x040fe20000400000 */
[--C-:B------:R-:W-:Y:S02]  /*6380*/  HADD2.F32 R97, -RZ, R98.reuse.H0_H0 ;  /* 0x20000062ff617230 */ /* 0x100fe40000004100 */
[C---:B------:R-:W-:Y:S01]  /*6390*/  FMUL R24, R70.reuse, R28 ;  /* 0x0000001c46187220 */ /* 0x040fe20000400000 */
[----:B------:R-:W-:Y:S02]  /*63a0*/  HADD2.F32 R98, -RZ, R98.H1_H1 ;  /* 0x30000062ff627230 */ /* 0x000fe40000004100 */
[C---:B------:R-:W-:Y:S01]  /*63b0*/  FMUL R25, R70.reuse, R29 ;  /* 0x0000001d46197220 */ /* 0x040fe20000400000 */
[--C-:B------:R-:W-:Y:S02]  /*63c0*/  HADD2.F32 R101, -RZ, R102.reuse.H0_H0 ;  /* 0x20000066ff657230 */ /* 0x100fe40000004100 */
[C---:B------:R-:W-:Y:S01]  /*63d0*/  FMUL R28, R70.reuse, R32 ;  /* 0x00000020461c7220 */ /* 0x040fe20000400000 */
[----:B------:R-:W-:Y:S02]  /*63e0*/  HADD2.F32 R102, -RZ, R102.H1_H1 ;  /* 0x30000066ff667230 */ /* 0x000fe40000004100 */
[C---:B------:R-:W-:Y:S01]  /*63f0*/  FMUL R29, R70.reuse, R33 ;  /* 0x00000021461d7220 */ /* 0x040fe20000400000 */
[--C-:B------:R-:W-:Y:S02]  /*6400*/  HADD2.F32 R105, -RZ, R106.reuse.H0_H0 ;  /* 0x2000006aff697230 */ /* 0x100fe40000004100 */
[C---:B------:R-:W-:Y:S01]  /*6410*/  FMUL R32, R70.reuse, R36 ;  /* 0x0000002446207220 */ /* 0x040fe20000400000 */
[----:B------:R-:W-:Y:S01]  /*6420*/  F2FP.F16.E4M3.UNPACK_B R96, R145.H1 ;  /* 0x00000091ff60723e */ /* 0x000fe200030006ff */
[----:B------:R-:W-:Y:S02]  /*6430*/  HADD2.F32 R106, -RZ, R106.H1_H1 ;  /* 0x3000006aff6a7230 */ /* 0x000fe40000004100 */
[C---:B------:R-:W-:Y:S01]  /*6440*/  FMUL R33, R70.reuse, R37 ;  /* 0x0000002546217220 */ /* 0x040fe20000400000 */
[C---:B------:R-:W-:Y:S01]  /*6450*/  FMUL R36, R70.reuse, R40 ;  /* 0x0000002846247220 */ /* 0x040fe20000400000 */
[----:B------:R-:W-:Y:S01]  /*6460*/  F2FP.F16.E4M3.UNPACK_B R100, R146.H1 ;  /* 0x00000092ff64723e */ /* 0x000fe200030006ff */
        /* <DEDUP_REMOVED lines=8> */
[----:B------:R-:W-:Y:S01]  /*64f0*/  F2FP.F16.E4M3.UNPACK_B R110, R149 ;  /* 0x00000095ff6e723e */ /* 0x000fe200020006ff */
[C---:B------:R-:W-:Y:S01]  /*6500*/  FMUL R49, R70.reuse, R53 ;  /* 0x0000003546317220 */ /* 0x040fe20000400000 */
[C---:B------:R-:W-:Y:S01]  /*6510*/  FMUL R52, R70.reuse, R56 ;  /* 0x0000003846347220 */ /* 0x040fe20000400000 */
[----:B------:R-:W-:Y:S01]  /*6520*/  F2FP.F16.E4M3.UNPACK_B R112, R149.H1 ;  /* 0x00000095ff70723e */ /* 0x000fe200030006ff */
[C---:B------:R-:W-:Y:S01]  /*6530*/  FMUL R53, R70.reuse, R57 ;  /* 0x0000003946357220 */ /* 0x040fe20000400000 */
[--C-:B------:R-:W-:Y:S02]  /*6540*/  HADD2.F32 R109, -RZ, R110.reuse.H0_H0 ;  /* 0x2000006eff6d7230 */ /* 0x100fe40000004100 */
[C---:B------:R-:W-:Y:S01]  /*6550*/  FMUL R56, R70.reuse, R60 ;  /* 0x0000003c46387220 */ /* 0x040fe20000400000 */
[----:B------:R-:W-:Y:S01]  /*6560*/  F2FP.F16.E4M3.UNPACK_B R114, R150 ;  /* 0x00000096ff72723e */ /* 0x000fe200020006ff */
[----:B------:R-:W-:Y:S02]  /*6570*/  HADD2.F32 R110, -RZ, R110.H1_H1 ;  /* 0x3000006eff6e7230 */ /* 0x000fe40000004100 */
[C---:B------:R-:W-:Y:S01]  /*6580*/  FMUL R57, R70.reuse, R61 ;  /* 0x0000003d46397220 */ /* 0x040fe20000400000 */
[C---:B------:R-:W-:Y:S01]  /*6590*/  FMUL R60, R70.reuse, R64 ;  /* 0x00000040463c7220 */ /* 0x040fe20000400000 */
[----:B------:R-:W-:Y:S01]  /*65a0*/  F2FP.F16.E4M3.UNPACK_B R116, R150.H1 ;  /* 0x00000096ff74723e */ /* 0x000fe200030006ff */
[--C-:B------:R-:W-:Y:S02]  /*65b0*/  HADD2.F32 R113, -RZ, R114.reuse.H0_H0 ;  /* 0x20000072ff717230 */ /* 0x100fe40000004100 */
[C---:B------:R-:W-:Y:S01]  /*65c0*/  FMUL R61, R70.reuse, R65 ;  /* 0x00000041463d7220 */ /* 0x040fe20000400000 */
[----:B------:R-:W-:Y:S02]  /*65d0*/  HADD2.F32 R114, -RZ, R114.H1_H1 ;  /* 0x30000072ff727230 */ /* 0x000fe40000004100 */
[C---:B------:R-:W-:Y:S01]  /*65e0*/  FMUL R3, R70.reuse, R6 ;  /* 0x0000000646037220 */ /* 0x040fe20000400000 */
[----:B------:R-:W-:Y:S01]  /*65f0*/  F2FP.F16.E4M3.UNPACK_B R118, R151 ;  /* 0x00000097ff76723e */ /* 0x000fe200020006ff */
[C---:B------:R-:W-:Y:S01]  /*6600*/  FMUL R7, R70.reuse, R7 ;  /* 0x0000000746077220 */ /* 0x040fe20000400000 */
[C---:B------:R-:W-:Y:S01]  /*6610*/  FMUL R6, R70.reuse, R10 ;  /* 0x0000000a46067220 */ /* 0x040fe20000400000 */
[----:B------:R-:W-:Y:S01]  /*6620*/  F2FP.F16.E4M3.UNPACK_B R120, R151.H1 ;  /* 0x00000097ff78723e */ /* 0x000fe200030006ff */
[C---:B------:R-:W-:Y:S01]  /*6630*/  FFMA R3, R73.reuse, R74, R3 ;  /* 0x0000004a49037223 */ /* 0x040fe20000000003 */
[C---:B------:R-:W-:Y:S01]  /*6640*/  FFMA R7, R73.reuse, R76, R7 ;  /* 0x0000004c49077223 */ /* 0x040fe20000000007 */
[----:B------:R-:W-:Y:S01]  /*6650*/  F2FP.F16.E4M3.UNPACK_B R122, R152 ;  /* 0x00000098ff7a723e */ /* 0x000fe200020006ff */
[C---:B------:R-:W-:Y:S01]  /*6660*/  FFMA R4, R73.reuse, R77, R4 ;  /* 0x0000004d49047223 */ /* 0x040fe20000000004 */
[C---:B------:R-:W-:Y:S01]  /*6670*/  FFMA R5, R73.reuse, R78, R5 ;  /* 0x0000004e49057223 */ /* 0x040fe20000000005 */
[----:B------:R-:W-:Y:S01]  /*6680*/  F2FP.F16.E4M3.UNPACK_B R124, R152.H1 ;  /* 0x00000098ff7c723e */ /* 0x000fe200030006ff */
[----:B------:R-:W-:Y:S01]  /*6690*/  FFMA R6, R73, R79, R6 ;  /* 0x0000004f49067223 */ /* 0x000fe20000000006 */
[----:B------:R-:W-:Y:S01]  /*66a0*/  F2FP.SATFINITE.E4M3.F32.PACK_AB_MERGE_C R179, R7, R3, RZ ;  /* 0x0000000307b3723e */ /* 0x000fe200048070ff */
[----:B------:R-:W-:Y:S02]  /*66b0*/  HADD2.F32 R117, -RZ, R118.H0_H0 ;  /* 0x20000076ff757230 */ /* 0x000fe40000004100 */
[----:B------:R-:W-:Y:S01]  /*66c0*/  FMUL R11, R70, R11 ;  /* 0x0000000b460b7220 */ /* 0x000fe20000400000 */
[----:B------:R-:W-:Y:S01]  /*66d0*/  HADD2.F32 R83, -RZ, R84.H0_H0 ;  /* 0x20000054ff537230 */ /* 0x000fe20000004100 */
[----:B------:R-:W-:Y:S01]  /*66e0*/  F2FP.SATFINITE.E4M3.F32.PACK_AB_MERGE_C R184, R2, R0, R179 ;  /* 0x0000000002b8723e */ /* 0x000fe200048070b3 */
[----:B------:R-:W-:Y:S01]  /*66f0*/  HADD2.F32 R118, -RZ, R118.H1_H1 ;  /* 0x30000076ff767230 */ /* 0x000fe20000004100 */
[----:B------:R-:W-:Y:S01]  /*6700*/  IADD3 R179, PT, PT, R171, R188, RZ ;  /* 0x000000bcabb37210 */ /* 0x000fe20007ffe0ff */
[C---:B------:R-:W-:Y:S01]  /*6710*/  FFMA R11, R73.reuse, R80, R11 ;  /* 0x00000050490b7223 */ /* 0x040fe2000000000b */
[C---:B------:R-:W-:Y:S01]  /*6720*/  FFMA R8, R73.reuse, R81, R8 ;  /* 0x0000005149087223 */ /* 0x040fe20000000008 */
[----:B------:R-:W-:Y:S01]  /*6730*/  FFMA R9, R73, R82, R9 ;  /* 0x0000005249097223 */ /* 0x000fe20000000009 */
[----:B------:R-:W-:Y:S02]  /*6740*/  HADD2.F32 R121, -RZ, R122.H0_H0 ;  /* 0x2000007aff797230 */ /* 0x000fe40000004100 */
[C---:B------:R-:W-:Y:S01]  /*6750*/  FMUL R10, R70.reuse, R14 ;  /* 0x0000000e460a7220 */ /* 0x040fe20000400000 */
[----:B------:R-:W-:Y:S01]  /*6760*/  HADD2.F32 R84, -RZ, R84.H1_H1 ;  /* 0x30000054ff547230 */ /* 0x000fe20000004100 */
[----:B------:R-:W-:Y:S01]  /*6770*/  F2FP.SATFINITE.E4M3.F32.PACK_AB_MERGE_C R185, R11, R6, RZ ;  /* 0x000000060bb9723e */ /* 0x000fe200048070ff */
[----:B------:R-:W-:Y:S02]  /*6780*/  HADD2.F32 R122, -RZ, R122.H1_H1 ;  /* 0x3000007aff7a7230 */ /* 0x000fe40000004100 */
[----:B------:R-:W-:Y:S01]  /*6790*/  FFMA R10, R73, R83, R10 ;  /* 0x00000053490a7223 */ /* 0x000fe2000000000a */
[C---:B------:R-:W-:Y:S01]  /*67a0*/  FMUL R15, R70.reuse, R15 ;  /* 0x0000000f460f7220 */ /* 0x040fe20000400000 */
[--C-:B------:R-:W-:Y:S01]  /*67b0*/  HADD2.F32 R87, -RZ, R88.reuse.H0_H0 ;  /* 0x20000058ff577230 */ /* 0x100fe20000004100 */
[----:B------:R-:W-:Y:S01]  /*67c0*/  F2FP.SATFINITE.E4M3.F32.PACK_AB_MERGE_C R185, R5, R4, R185 ;  /* 0x0000000405b9723e */ /* 0x000fe200048070b9 */
[----:B------:R-:W-:Y:S02]  /*67d0*/  HADD2.F32 R88, -RZ, R88.H1_H1 ;  /* 0x30000058ff587230 */ /* 0x000fe40000004100 */
[C---:B------:R-:W-:Y:S01]  /*67e0*/  FFMA R15, R73.reuse, R84, R15 ;  /* 0x00000054490f7223 */ /* 0x040fe2000000000f */
[C---:B------:R-:W-:Y:S01]  /*67f0*/  FFMA R12, R73.reuse, R85, R12 ;  /* 0x00000055490c7223 */ /* 0x040fe2000000000c */
[----:B------:R-:W-:Y:S01]  /*6800*/  FFMA R13, R73, R86, R13 ;  /* 0x00000056490d7223 */ /* 0x000fe2000000000d */
[C---:B------:R-:W-:Y:S01]  /*6810*/  FMUL R14, R70.reuse, R18 ;  /* 0x00000012460e7220 */ /* 0x040fe20000400000 */
[----:B------:R-:W-:Y:S01]  /*6820*/  F2FP.F16.E4M3.UNPACK_B R126, R153 ;  /* 0x00000099ff7e723e */ /* 0x000fe200020006ff */
[C---:B------:R-:W-:Y:S01]  /*6830*/  FMUL R19, R70.reuse, R19 ;  /* 0x0000001346137220 */ /* 0x040fe20000400000 */
[----:B------:R-:W-:Y:S01]  /*6840*/  HADD2.F32 R91, -RZ, R92.H0_H0 ;  /* 0x2000005cff5b7230 */ /* 0x000fe20000004100 */
[----:B------:R-:W-:Y:S01]  /*6850*/  F2FP.SATFINITE.E4M3.F32.PACK_AB_MERGE_C R186, R15, R10, RZ ;  /* 0x0000000a0fba723e */ /* 0x000fe200048070ff */
[C---:B------:R-:W-:Y:S01]  /*6860*/  FFMA R14, R73.reuse, R87, R14 ;  /* 0x00000057490e7223 */ /* 0x040fe2000000000e */
[C---:B------:R-:W-:Y:S01]  /*6870*/  FFMA R19, R73.reuse, R88, R19 ;  /* 0x0000005849137223 */ /* 0x040fe20000000013 */
[C---:B------:R-:W-:Y:S01]  /*6880*/  FFMA R16, R73.reuse, R89, R16 ;  /* 0x0000005949107223 */ /* 0x040fe20000000010 */
[----:B------:R-:W-:Y:S01]  /*6890*/  F2FP.F16.E4M3.UNPACK_B R128, R153.H1 ;  /* 0x00000099ff80723e */ /* 0x000fe200030006ff */
[----:B------:R-:W-:Y:S01]  /*68a0*/  FFMA R17, R73, R90, R17 ;  /* 0x0000005a49117223 */ /* 0x000fe20000000011 */
[----:B------:R-:W-:Y:S01]  /*68b0*/  F2FP.SATFINITE.E4M3.F32.PACK_AB_MERGE_C R186, R9, R8, R186 ;  /* 0x0000000809ba723e */ /* 0x000fe200048070ba */
[--C-:B------:R-:W-:Y:S01]  /*68c0*/  HADD2.F32 R125, -RZ, R126.reuse.H0_H0 ;  /* 0x2000007eff7d7230 */ /* 0x100fe20000004100 */
[----:B------:R-:W-:Y:S01]  /*68d0*/  F2FP.SATFINITE.E4M3.F32.PACK_AB_MERGE_C R187, R19, R14, RZ ;  /* 0x0000000e13bb723e */ /* 0x000fe200048070ff */
[----:B------:R-:W-:Y:S02]  /*68e0*/  HADD2.F32 R126, -RZ, R126.H1_H1 ;  /* 0x3000007eff7e7230 */ /* 0x000fe40000004100 */
[C---:B------:R-:W-:Y:S01]  /*68f0*/  FMUL R18, R70.reuse, R22 ;  /* 0x0000001646127220 */ /* 0x040fe20000400000 */
[----:B------:R-:W-:Y:S01]  /*6900*/  HADD2.F32 R92, -RZ, R92.H1_H1 ;  /* 0x3000005cff5c7230 */ /* 0x000fe20000004100 */
[----:B------:R-:W-:Y:S01]  /*6910*/  F2FP.SATFINITE.E4M3.F32.PACK_AB_MERGE_C R187, R13, R12, R187 ;  /* 0x0000000c0dbb723e */ /* 0x000fe200048070bb */
[C---:B------:R-:W-:Y:S01]  /*6920*/  FMUL R23, R70.reuse, R23 ;  /* 0x0000001746177220 */ /* 0x040fe20000400000 */
[--C-:B------:R-:W-:Y:S02]  /*6930*/  HADD2.F32 R95, -RZ, R96.reuse.H0_H0 ;  /* 0x20000060ff5f7230 */ /* 0x100fe40000004100 */
[C---:B------:R-:W-:Y:S01]  /*6940*/  FFMA R18, R73.reuse, R91, R18 ;  /* 0x0000005b49127223 */ /* 0x040fe20000000012 */
[----:B------:R-:W-:Y:S01]  /*6950*/  HADD2.F32 R96, -RZ, R96.H1_H1 ;  /* 0x30000060ff607230 */ /* 0x000fe20000004100 */
[----:B------:R1:W-:Y:S01]  /*6960*/  STS.128 [R137+UR44+0x8200], R184 ;  /* 0x008200b889007988 */ /* 0x0003e20008000c2c */
        /* <DEDUP_REMOVED lines=48> */
[----:B------:R1:W-:Y:S01]  /*6c70*/  STS.128 [R176+0x8010], R192 ;  /* 0x008010c0b0007388 */ /* 0x0003e20000000c00 */
[C---:B------:R-:W-:Y:S01]  /*6c80*/  FFMA R39, R73.reuse, R108, R39 ;  /* 0x0000006c49277223 */ /* 0x040fe20000000027 */
[C---:B------:R-:W-:Y:S01]  /*6c90*/  FFMA R36, R73.reuse, R109, R36 ;  /* 0x0000006d49247223 */ /* 0x040fe20000000024 */
[----:B------:R-:W-:Y:S01]  /*6ca0*/  FFMA R37, R73, R110, R37 ;  /* 0x0000006e49257223 */ /* 0x000fe20000000025 */
[----:B------:R-:W-:Y:S01]  /*6cb0*/  FMUL R38, R70, R42 ;  /* 0x0000002a46267220 */ /* 0x000fe20000400000 */
[----:B------:R-:W-:Y:S01]  /*6cc0*/  ISETP.NE.AND P0, PT, R174, RZ, PT ;  /* 0x000000ffae00720c */ /* 0x000fe20003f05270 */
[C---:B------:R-:W-:Y:S01]  /*6cd0*/  FMUL R43, R70.reuse, R43 ;  /* 0x0000002b462b7220 */ /* 0x040fe20000400000 */
[--C-:B------:R-:W-:Y:S01]  /*6ce0*/  HADD2.F32 R115, -RZ, R116.reuse.H0_H0 ;  /* 0x20000074ff737230 */ /* 0x100fe20000004100 */
[----:B------:R-:W-:Y:S01]  /*6cf0*/  F2FP.SATFINITE.E4M3.F32.PACK_AB_MERGE_C R196, R39, R34, RZ ;  /* 0x0000002227c4723e */ /* 0x000fe200048070ff */
[C---:B------:R-:W-:Y:S01]  /*6d00*/  FFMA R38, R73.reuse, R111, R38 ;  /* 0x0000006f49267223 */ /* 0x040fe20000000026 */
[C---:B------:R-:W-:Y:S01]  /*6d10*/  FFMA R43, R73.reuse, R112, R43 ;  /* 0x00000070492b7223 */ /* 0x040fe2000000002b */
[----:B------:R-:W-:Y:S01]  /*6d20*/  FFMA R40, R73, R113, R40 ;  /* 0x0000007149287223 */ /* 0x000fe20000000028 */
[----:B------:R-:W-:Y:S01]  /*6d30*/  F2FP.SATFINITE.E4M3.F32.PACK_AB_MERGE_C R196, R33, R32, R196 ;  /* 0x0000002021c4723e */ /* 0x000fe200048070c4 */
[----:B------:R-:W-:Y:S01]  /*6d40*/  FFMA R41, R73, R114, R41 ;  /* 0x0000007249297223 */ /* 0x000fe20000000029 */
[----:B------:R-:W-:Y:S01]  /*6d50*/  HADD2.F32 R116, -RZ, R116.H1_H1 ;  /* 0x30000074ff747230 */ /* 0x000fe20000004100 */
[----:B------:R-:W-:Y:S01]  /*6d60*/  F2FP.SATFINITE.E4M3.F32.PACK_AB_MERGE_C R197, R43, R38, RZ ;  /* 0x000000262bc5723e */ /* 0x000fe200048070ff */
[C---:B------:R-:W-:Y:S01]  /*6d70*/  FMUL R42, R70.reuse, R46 ;  /* 0x0000002e462a7220 */ /* 0x040fe20000400000 */
[C---:B------:R-:W-:Y:S01]  /*6d80*/  FMUL R47, R70.reuse, R47 ;  /* 0x0000002f462f7220 */ /* 0x040fe20000400000 */
[--C-:B------:R-:W-:Y:S01]  /*6d90*/  HADD2.F32 R119, -RZ, R120.reuse.H0_H0 ;  /* 0x20000078ff777230 */ /* 0x100fe20000004100 */
[----:B------:R-:W-:Y:S01]  /*6da0*/  F2FP.SATFINITE.E4M3.F32.PACK_AB_MERGE_C R197, R37, R36, R197 ;  /* 0x0000002425c5723e */ /* 0x000fe200048070c5 */
[C---:B------:R-:W-:Y:S01]  /*6db0*/  FFMA R42, R73.reuse, R115, R42 ;  /* 0x00000073492a7223 */ /* 0x040fe2000000002a */
[C---:B------:R-:W-:Y:S01]  /*6dc0*/  FFMA R47, R73.reuse, R116, R47 ;  /* 0x00000074492f7223 */ /* 0x040fe2000000002f */
[----:B------:R-:W-:Y:S01]  /*6dd0*/  FFMA R44, R73, R117, R44 ;  /* 0x00000075492c7223 */ /* 0x000fe2000000002c */
[----:B------:R-:W-:Y:S01]  /*6de0*/  ISETP.NE.AND P6, PT, R189, RZ, PT ;  /* 0x000000ffbd00720c */ /* 0x000fe20003fc5270 */
[----:B------:R-:W-:Y:S01]  /*6df0*/  FFMA R45, R73, R118, R45 ;  /* 0x00000076492d7223 */ /* 0x000fe2000000002d */
[----:B------:R-:W-:Y:S01]  /*6e00*/  HADD2.F32 R120, -RZ, R120.H1_H1 ;  /* 0x30000078ff787230 */ /* 0x000fe20000004100 */
[----:B------:R-:W-:Y:S01]  /*6e10*/  F2FP.SATFINITE.E4M3.F32.PACK_AB_MERGE_C R198, R47, R42, RZ ;  /* 0x0000002a2fc6723e */ /* 0x000fe200048070ff */
[C---:B------:R-:W-:Y:S01]  /*6e20*/  FMUL R46, R70.reuse, R50 ;  /* 0x00000032462e7220 */ /* 0x040fe20000400000 */
[C---:B------:R-:W-:Y:S01]  /*6e30*/  FMUL R51, R70.reuse, R51 ;  /* 0x0000003346337220 */ /* 0x040fe20000400000 */
[--C-:B------:R-:W-:Y:S02]  /*6e40*/  HADD2.F32 R123, -RZ, R124.reuse.H0_H0 ;  /* 0x2000007cff7b7230 */ /* 0x100fe40000004100 */
[C---:B------:R-:W-:Y:S01]  /*6e50*/  FMUL R50, R70.reuse, R54 ;  /* 0x0000003646327220 */ /* 0x040fe20000400000 */
[C---:B------:R-:W-:Y:S01]  /*6e60*/  FFMA R46, R73.reuse, R119, R46 ;  /* 0x00000077492e7223 */ /* 0x040fe2000000002e */
[----:B------:R-:W-:Y:S02]  /*6e70*/  HADD2.F32 R124, -RZ, R124.H1_H1 ;  /* 0x3000007cff7c7230 */ /* 0x000fe40000004100 */
[C---:B------:R-:W-:Y:S01]  /*6e80*/  FFMA R51, R73.reuse, R120, R51 ;  /* 0x0000007849337223 */ /* 0x040fe20000000033 */
[C---:B------:R-:W-:Y:S01]  /*6e90*/  FMUL R55, R70.reuse, R55 ;  /* 0x0000003746377220 */ /* 0x040fe20000400000 */
[C---:B------:R-:W-:Y:S01]  /*6ea0*/  FFMA R48, R73.reuse, R121, R48 ;  /* 0x0000007949307223 */ /* 0x040fe20000000030 */
[C---:B------:R-:W-:Y:S01]  /*6eb0*/  FFMA R49, R73.reuse, R122, R49 ;  /* 0x0000007a49317223 */ /* 0x040fe20000000031 */
[--C-:B------:R-:W-:Y:S02]  /*6ec0*/  HADD2.F32 R127, -RZ, R128.reuse.H0_H0 ;  /* 0x20000080ff7f7230 */ /* 0x100fe40000004100 */
[C---:B------:R-:W-:Y:S01]  /*6ed0*/  FFMA R50, R73.reuse, R123, R50 ;  /* 0x0000007b49327223 */ /* 0x040fe20000000032 */
[----:B------:R-:W-:Y:S02]  /*6ee0*/  HADD2.F32 R128, -RZ, R128.H1_H1 ;  /* 0x30000080ff807230 */ /* 0x000fe40000004100 */
[C---:B------:R-:W-:Y:S01]  /*6ef0*/  FMUL R54, R70.reuse, R58 ;  /* 0x0000003a46367220 */ /* 0x040fe20000400000 */
        /* <DEDUP_REMOVED lines=16> */
[----:B------:R-:W-:Y:S01]  /*7000*/  FFMA R63, R73, R132, R63 ;  /* 0x00000084493f7223 */ /* 0x000fe2000000003f */
[----:B------:R-:W-:Y:S01]  /*7010*/  FMUL R67, R70, R67 ;  /* 0x0000004346437220 */ /* 0x000fe20000400000 */
[----:B------:R-:W-:Y:S01]  /*7020*/  F2FP.SATFINITE.E4M3.F32.PACK_AB_MERGE_C R199, R51, R46, RZ ;  /* 0x0000002e33c7723e */ /* 0x000fe200048070ff */
[C---:B------:R-:W-:Y:S01]  /*7030*/  FFMA R60, R73.reuse, R133, R60 ;  /* 0x00000085493c7223 */ /* 0x040fe2000000003c */
[C---:B------:R-:W-:Y:S01]  /*7040*/  FFMA R61, R73.reuse, R134, R61 ;  /* 0x00000086493d7223 */ /* 0x040fe2000000003d */
[C---:B------:R-:W-:Y:S01]  /*7050*/  FFMA R62, R73.reuse, R135, R62 ;  /* 0x00000087493e7223 */ /* 0x040fe2000000003e */
[----:B------:R-:W-:Y:S01]  /*7060*/  FFMA R67, R73, R136, R67 ;  /* 0x0000008849437223 */ /* 0x000fe20000000043 */
[----:B------:R-:W-:Y:S02]  /*7070*/  F2FP.SATFINITE.E4M3.F32.PACK_AB_MERGE_C R198, R41, R40, R198 ;  /* 0x0000002829c6723e */ /* 0x000fe400048070c6 */
[----:B------:R-:W-:Y:S02]  /*7080*/  F2FP.SATFINITE.E4M3.F32.PACK_AB_MERGE_C R199, R45, R44, R199 ;  /* 0x0000002c2dc7723e */ /* 0x000fe400048070c7 */
[----:B------:R-:W-:Y:S02]  /*7090*/  F2FP.SATFINITE.E4M3.F32.PACK_AB_MERGE_C R200, R55, R50, RZ ;  /* 0x0000003237c8723e */ /* 0x000fe400048070ff */
[----:B------:R-:W-:Y:S01]  /*70a0*/  F2FP.SATFINITE.E4M3.F32.PACK_AB_MERGE_C R201, R59, R54, RZ ;  /* 0x000000363bc9723e */ /* 0x000fe200048070ff */
[----:B------:R1:W-:Y:S01]  /*70b0*/  STS.128 [R179+0x8020], R196 ;  /* 0x008020c4b3007388 */ /* 0x0003e20000000c00 */
[----:B------:R-:W-:Y:S02]  /*70c0*/  F2FP.SATFINITE.E4M3.F32.PACK_AB_MERGE_C R202, R63, R58, RZ ;  /* 0x0000003a3fca723e */ /* 0x000fe400048070ff */
[----:B------:R-:W-:Y:S02]  /*70d0*/  F2FP.SATFINITE.E4M3.F32.PACK_AB_MERGE_C R203, R67, R62, RZ ;  /* 0x0000003e43cb723e */ /* 0x000fe400048070ff */
[----:B------:R-:W-:Y:S02]  /*70e0*/  F2FP.SATFINITE.E4M3.F32.PACK_AB_MERGE_C R200, R49, R48, R200 ;  /* 0x0000003031c8723e */ /* 0x000fe400048070c8 */
[----:B------:R-:W-:Y:S02]  /*70f0*/  F2FP.SATFINITE.E4M3.F32.PACK_AB_MERGE_C R201, R53, R52, R201 ;  /* 0x0000003435c9723e */ /* 0x000fe400048070c9 */
[----:B------:R-:W-:Y:S02]  /*7100*/  F2FP.SATFINITE.E4M3.F32.PACK_AB_MERGE_C R202, R57, R56, R202 ;  /* 0x0000003839ca723e */ /* 0x000fe400048070ca */
[----:B------:R-:W-:Y:S02]  /*7110*/  F2FP.SATFINITE.E4M3.F32.PACK_AB_MERGE_C R203, R61, R60, R203 ;  /* 0x0000003c3dcb723e */ /* 0x000fe400048070cb */
[----:B------:R-:W-:Y:S02]  /*7120*/  LEA R190, R166, UR44, 0x3 ;  /* 0x0000002ca6be7c11 */ /* 0x000fe4000f8e18ff */
[----:B------:R-:W-:Y:S01]  /*7130*/  @P6 SHF.L.U32 R191, R165, 0x1f, RZ ;  /* 0x0000001fa5bf6819 */ /* 0x000fe200000006ff */
[----:B------:R1:W-:Y:S01]  /*7140*/  STS.128 [R178+0x8010], R200 ;  /* 0x008010c8b2007388 */ /* 0x0003e20000000c00 */
[----:B------:R-:W-:Y:S01]  /*7150*/  @!PT LDS RZ, [RZ] ;  /* 0x00000000fffff984 */ /* 0x000fe20000000800 */
[----:B------:R-:W-:Y:S01]  /*7160*/  @!PT LDS RZ, [RZ] ;  /* 0x00000000fffff984 */ /* 0x000fe20000000800 */
[----:B------:R-:W-:Y:S01]  /*7170*/  @!PT LDS RZ, [RZ] ;  /* 0x00000000fffff984 */ /* 0x000fe20000000800 */
[----:B------:R-:W-:Y:S01]  /*7180*/  @!PT LDS RZ, [RZ] ;  /* 0x00000000fffff984 */ /* 0x000fe20000000800 */
[----:B------:R2:W-:Y:S07]  /*7190*/  MEMBAR.ALL.CTA ;  /* 0x0000000000007992 */ /* 0x0005ee0000008000 */
[----:B--2---:R-:W2:Y:S02]  /*71a0*/  FENCE.VIEW.ASYNC.S ;  /* 0x00000000000073c6 */ /* 0x004ea40000000000 */
[----:B--2---:R-:W-:Y:S06]  /*71b0*/  BAR.SYNC.DEFER_BLOCKING 0x1, 0x80 ;  /* 0x0042000000007b1d */ /* 0x004fec0000010000 */
[----:B------:R-:W-:Y:S05]  /*71c0*/  @P0 BRA `(.L_x_104) ;  /* 0x0000000000280947 */ /* 0x000fea0003800000 */
[----:B------:R-:W-:Y:S01]  /*71d0*/  UIADD3 UR4, UPT, UPT, UR44, 0x8200, URZ ;  /* 0x000082002c047890 */ /* 0x000fe2000fffe0ff */
[----:B------:R-:W-:Y:S05]  /*71e0*/  UMOV UR51, UR36 ;  /* 0x0000002400337c82 */ /* 0x000fea0008000000 */
[----:B------:R-:W-:Y:S01]  /*71f0*/  MOV R173, UR4 ;  /* 0x0000000400ad7c02 */ /* 0x000fe20008000f00 */
[----:B------:R-:W-:Y:S03]  /*7200*/  UIADD3 UR4, UP0, UPT, UR62, 0x680, URZ ;  /* 0x000006803e047890 */ /* 0x000fe6000ff1e0ff */
[----:B------:R-:W-:Y:S01]  /*7210*/  R2UR UR48, R173 ;  /* 0x00000000ad3072ca */ /* 0x000fe200000e0000 */
[----:B------:R-:W-:Y:S11]  /*7220*/  UIADD3.X UR5, UPT, UPT, URZ, UR63, URZ, UP0, !UPT ;  /* 0x0000003fff057290 */ /* 0x000ff600087fe4ff */
[----:B------:R-:W-:Y:S01]  /*7230*/  @!UPT UIADD3 URZ, UPT, UPT, URZ, URZ, URZ ;  /* 0x000000fffffff290 */ /* 0x000fe2000fffe0ff */
[----:B------:R2:W-:Y:S01]  /*7240*/  UTMASTG.3D [UR48], [UR4] ;  /* 0x00000030040073b5 */ /* 0x0005e20008010000 */
[----:B------:R0:W-:Y:S01]  /*7250*/  UTMACMDFLUSH ;  /* 0x00000000000079b7 */ /* 0x0001e20000000000 */
[----:B--2---:R-:W-:Y:S04]  /*7260*/  DEPBAR.LE SB0, 0x1 ;  /* 0x000080400000791a */ /* 0x004fe80000000000 */
.L_x_104:
[----:B------:R-:W-:Y:S05]  /*7270*/  BSYNC.RECONVERGENT B0 ;  /* 0x0000000000007941 */ /* 0x000fea0003800200 */
.L_x_103:
[----:B------:R-:W-:Y:S06]  /*7280*/  BAR.SYNC.DEFER_BLOCKING 0x1, 0x80 ;  /* 0x0042000000007b1d */ /* 0x000fec0000010000 */
[----:B------:R-:W2:Y:S01]  /*7290*/  @P6 SYNCS.PHASECHK.TRANS64.TRYWAIT P0, [R190+URZ+0x30], R191 ;  /* 0x000030bfbe0065a7 */ /* 0x000ea200080011ff */
[----:B------:R-:W-:Y:S01]  /*72a0*/  BSSY B1, `(.L_x_105) ;  /* 0x0000023000017945 */ /* 0x000fe20003800000 */
[----:B--2---:R-:W-:Y:S03]  /*72b0*/  @P6 SEL R180, RZ, 0x1, !P0 ;  /* 0x00000001ffb46807 */ /* 0x004fe60004000000 */
[----:B------:R-:W-:Y:S05]  /*72c0*/  @!P6 BRA `(.L_x_106) ;  /* 0x000000000080e947 */ /* 0x000fea0003800000 */
[----:B------:R-:W-:Y:S01]  /*72d0*/  ISETP.NE.AND P1, PT, R181, RZ, PT ;  /* 0x000000ffb500720c */ /* 0x000fe20003f25270 */
[----:B------:R-:W2:Y:S01]  /*72e0*/  S2R R0, SR_CgaCtaId ;  /* 0x0000000000007919 */ /* 0x000ea20000008800 */
[----:B------:R-:W-:Y:S01]  /*72f0*/  ISETP.NE.AND P0, PT, R180, RZ, PT ;  /* 0x000000ffb400720c */ /* 0x000fe20003f05270 */
[----:B------:R-:W-:Y:S10]  /*7300*/  BSSY B0, `(.L_x_107) ;  /* 0x0000009000007945 */ /* 0x000ff40003800000 */
[----:B------:R-:W-:Y:S04]  /*7310*/  @P1 IMAD R3, R166, 0x2000, R171 ;  /* 0x00002000a6031824 */ /* 0x000fe800078e02ab */
[C---:B------:R-:W-:Y:S01]  /*7320*/  @P1 IMAD.IADD R6, R3.reuse, 0x1, R182 ;  /* 0x0000000103061824 */ /* 0x040fe200078e02b6 */
[----:B------:R-:W-:Y:S03]  /*7330*/  @P1 IADD3 R4, PT, PT, R3, R188, RZ ;  /* 0x000000bc03041210 */ /* 0x000fe60007ffe0ff */
[----:B------:R-:W-:Y:S01]  /*7340*/  @P1 IMAD.IADD R2, R183, 0x1, R6 ;  /* 0x00000001b7021824 */ /* 0x000fe200078e0206 */
[----:B------:R-:W-:Y:S06]  /*7350*/  @P0 BRA `(.L_x_108) ;  /* 0x00000000000c0947 */ /* 0x000fec0003800000 */
[----:B------:R-:W-:Y:S04]  /*7360*/  SHF.L.U32 R5, R165, 0x1f, RZ ;  /* 0x0000001fa5057819 */ /* 0x000fe800000006ff */
[----:B------:R-:W3:Y:S02]  /*7370*/  SYNCS.PHASECHK.TRANS64.TRYWAIT P0, [R190+URZ+0x30], R5 ;  /* 0x00003005be0075a7 */ /* 0x000ee400080011ff */
[----:B---3--:R-:W-:Y:S05]  /*7380*/  @!P0 BRA `(.L_x_109) ;  /* 0x0000004800b88947 */ /* 0x008fea0003800000 */
.L_x_108:
[----:B------:R-:W-:Y:S05]  /*7390*/  BSYNC B0 ;  /* 0x0000000000007941 */ /* 0x000fea0003800000 */
.L_x_107:
[----:B------:R-:W-:Y:S01]  /*73a0*/  ISETP.NE.AND P0, PT, R181, RZ, PT ;  /* 0x000000ffb500720c */ /* 0x000fe20003f05270 */
[----:B---3--:R-:W-:Y:S02]  /*73b0*/  VIADD R5, R190, 0x50 ;  /* 0x00000050be057836 */ /* 0x008fe40000000000 */
[----:B------:R-:W-:Y:S03]  /*73c0*/  VIADD R166, R166, 0x1 ;  /* 0x00000001a6a67836 */ /* 0x000fe60000000000 */
[----:B--2---:R-:W-:Y:S07]  /*73d0*/  PRMT R0, R0, 0x654, R5 ;  /* 0x0000065400007816 */ /* 0x004fee0000000005 */
[----:B------:R2:W3:Y:S04]  /*73e0*/  @P0 LDS.128 R140, [R3] ;  /* 0x00000000038c0984 */ /* 0x0004e80000000c00 */
[----:B------:R2:W4:Y:S04]  /*73f0*/  @P0 LDS.128 R148, [R4+0x20] ;  /* 0x0000200004940984 */ /* 0x0005280000000c00 */
        /* <DEDUP_REMOVED lines=12> */
[----:B--234-:R-:W-:Y:S02]  /*74c0*/  LOP3.LUT R165, R165, R0, RZ, 0x3c, !PT ;  /* 0x00000000a5a57212 */ /* 0x01cfe400078e3cff */
.L_x_106:
[----:B------:R-:W-:Y:S05]  /*74d0*/  BSYNC B1 ;  /* 0x0000000000017941 */ /* 0x000fea0003800000 */
.L_x_105:
[----:B------:R-:W-:Y:S01]  /*74e0*/  VIADD R0, R71, 0x40 ;  /* 0x0000004047007836 */ /* 0x000fe20000000000 */
[----:B------:R-:W-:Y:S04]  /*74f0*/  BSSY.RECONVERGENT B6, `(.L_x_110) ;  /* 0x0000015000067945 */ /* 0x000fe80003800200 */
[----:B------:R-:W-:Y:S04]  /*7500*/  SHF.R.U32.HI R0, RZ, 0x15, R0 ;  /* 0x00000015ff007819 */ /* 0x000fe80000011600 */
[----:B------:R-:W-:Y:S11]  /*7510*/  LOP3.LUT P0, RZ, R0, 0x3, R159, 0x48, !PT ;  /* 0x0000000300ff7812 */ /* 0x000ff6000780489f */
[----:B------:R-:W-:Y:S02]  /*7520*/  @!UPT UIADD3 URZ, UPT, UPT, URZ, URZ, URZ ;  /* 0x000000fffffff290 */ /* 0x000fe4000fffe0ff */
        /* <DEDUP_REMOVED lines=8> */
[----:B------:R-:W5:Y:S01]  /*75b0*/  LDCU.64 UR4, c[0x4][0x18] ;  /* 0x01000300ff0477ac */ /* 0x000f620008000a00 */
[----:B--2---:R-:W-:Y:S01]  /*75c0*/  MOV R5, UR9 ;  /* 0x0000000900057c02 */ /* 0x004fe20008000f00 */
[----:B------:R-:W-:Y:S01]  /*75d0*/  IMAD.U32 R4, RZ, RZ, UR8 ;  /* 0x00000008ff047e24 */ /* 0x000fe2000f8e00ff */
[----:B---3--:R-:W-:Y:S01]  /*75e0*/  MOV R7, UR7 ;  /* 0x0000000700077c02 */ /* 0x008fe20008000f00 */
[----:B------:R-:W-:Y:S01]  /*75f0*/  IMAD.U32 R6, RZ, RZ, UR6 ;  /* 0x00000006ff067e24 */ /* 0x000fe2000f8e00ff */
[----:B-----5:R-:W-:Y:S01]  /*7600*/  MOV R11, UR5 ;  /* 0x00000005000b7c02 */ /* 0x020fe20008000f00 */
[----:B------:R-:W-:Y:S02]  /*7610*/  IMAD.U32 R10, RZ, RZ, UR4 ;  /* 0x00000004ff0a7e24 */ /* 0x000fe4000f8e00ff */
[----:B------:R-:W-:Y:S07]  /*7620*/  LEPC R20, `(.L_x_111) ;  /* 0x000000001014794e */ /* 0x000fee0000000000 */
[----:B-1--4-:R-:W-:Y:S05]  /*7630*/  CALL.ABS.NOINC R2 ;  /* 0x0000000002007343 */ /* 0x012fea0003c00000 */
.L_x_111:
[----:B------:R-:W-:Y:S05]  /*7640*/  BSYNC.RECONVERGENT B6 ;  /* 0x0000000000067941 */ /* 0x000fea0003800200 */
.L_x_110:
[----:B------:R-:W-:Y:S01]  /*7650*/  F2FP.F16.E4M3.UNPACK_B R4, R141 ;  /* 0x0000008dff04723e */ /* 0x000fe200020006ff */
[----:B------:R-:W-:Y:S05]  /*7660*/  WARPSYNC.ALL ;  /* 0x0000000000007948 */ /* 0x000fea0003800000 */
[----:B------:R-:W-:Y:S01]  /*7670*/  R2UR UR4, R71 ;  /* 0x00000000470472ca */ /* 0x000fe200000e0000 */
[--C-:B------:R-:W-:Y:S01]  /*7680*/  HADD2.F32 R78, -RZ, R4.reuse.H0_H0 ;  /* 0x20000004ff4e7230 */ /* 0x100fe20000004100 */
[-C--:B------:R-:W-:Y:S01]  /*7690*/  F2FP.F16.E4M3.UNPACK_B R0, R140.reuse ;  /* 0x0000008cff00723e */ /* 0x080fe200020006ff */
[----:B------:R-:W-:Y:S01]  /*76a0*/  HADD2.F32 R75, -RZ, R4.H1_H1 ;  /* 0x30000004ff4b7230 */ /* 0x000fe20000004100 */
[----:B------:R-:W-:Y:S01]  /*76b0*/  F2FP.F16.E4M3.UNPACK_B R4, R143 ;  /* 0x0000008fff04723e */ /* 0x000fe200020006ff */
[----:B------:R-:W-:Y:S01]  /*76c0*/  BSSY.RECONVERGENT B0, `(.L_x_112) ;  /* 0x0000116000007945 */ /* 0x000fe20003800200 */
[----:B------:R-:W-:Y:S01]  /*76d0*/  F2FP.F16.E4M3.UNPACK_B R3, R140.H1 ;  /* 0x0000008cff03723e */ /* 0x000fe200030006ff */
[--C-:B------:R-:W-:Y:S01]  /*76e0*/  HADD2.F32 R2, -RZ, R0.reuse.H0_H0 ;  /* 0x20000000ff027230 */ /* 0x100fe20000004100 */
[----:B-1----:R-:W-:Y:S01]  /*76f0*/  F2FP.F16.E4M3.UNPACK_B R127, R154 ;  /* 0x0000009aff7f723e */ /* 0x002fe200020006ff */
[----:B------:R-:W-:Y:S01]  /*7700*/  HADD2.F32 R72, -RZ, R0.H1_H1 ;  /* 0x30000000ff487230 */ /* 0x000fe20000004100 */
[----:B------:R-:W-:Y:S01]  /*7710*/  F2FP.F16.E4M3.UNPACK_B R0, R141.H1 ;  /* 0x0000008dff00723e */ /* 0x000fe200030006ff */
[--C-:B------:R-:W-:Y:S01]  /*7720*/  HADD2.F32 R74, -RZ, R3.reuse.H0_H0 ;  /* 0x20000003ff4a7230 */ /* 0x100fe20000004100 */
[----:B------:R-:W-:Y:S01]  /*7730*/  F2FP.F16.E4M3.UNPACK_B R117, R151.H1 ;  /* 0x00000097ff75723e */ /* 0x000fe200030006ff */
[----:B------:R-:W-:Y:S01]  /*7740*/  HADD2.F32 R76, -RZ, R3.H1_H1 ;  /* 0x30000003ff4c7230 */ /* 0x000fe20000004100 */
[-C--:B------:R-:W-:Y:S01]  /*7750*/  F2FP.F16.E4M3.UNPACK_B R3, R142.reuse ;  /* 0x0000008eff03723e */ /* 0x080fe200020006ff */
[--C-:B------:R-:W-:Y:S01]  /*7760*/  HADD2.F32 R80, -RZ, R0.reuse.H0_H0 ;  /* 0x20000000ff507230 */ /* 0x100fe20000004100 */
[----:B------:R-:W-:Y:S01]  /*7770*/  ISETP.NE.AND P0, PT, R174, RZ, PT ;  /* 0x000000ffae00720c */ /* 0x000fe20003f05270 */
[----:B------:R-:W-:Y:S01]  /*7780*/  HADD2.F32 R77, -RZ, R0.H1_H1 ;  /* 0x30000000ff4d7230 */ /* 0x000fe20000004100 */
[----:B------:R-:W-:Y:S01]  /*7790*/  F2FP.F16.E4M3.UNPACK_B R0, R142.H1 ;  /* 0x0000008eff00723e */ /* 0x000fe200030006ff */
[--C-:B------:R-:W-:Y:S01]  /*77a0*/  HADD2.F32 R82, -RZ, R3.reuse.H0_H0 ;  /* 0x20000003ff527230 */ /* 0x100fe20000004100 */
[----:B------:R-:W-:Y:S01]  /*77b0*/  ISETP.NE.AND P6, PT, R189, RZ, PT ;  /* 0x000000ffbd00720c */ /* 0x000fe20003fc5270 */
[----:B------:R-:W-:Y:S01]  /*77c0*/  HADD2.F32 R79, -RZ, R3.H1_H1 ;  /* 0x30000003ff4f7230 */ /* 0x000fe20000004100 */
[----:B------:R-:W-:Y:S01]  /*77d0*/  F2FP.F16.E4M3.UNPACK_B R3, R143.H1 ;  /* 0x0000008fff03723e */ /* 0x000fe200030006ff */
[--C-:B------:R-:W-:Y:S02]  /*77e0*/  HADD2.F32 R84, -RZ, R0.reuse.H0_H0 ;  /* 0x20000000ff547230 */ /* 0x100fe40000004100 */
[----:B------:R-:W-:Y:S01]  /*77f0*/  HADD2.F32 R81, -RZ, R0.H1_H1 ;  /* 0x30000000ff517230 */ /* 0x000fe20000004100 */
[-C--:B------:R-:W-:Y:S01]  /*7800*/  F2FP.F16.E4M3.UNPACK_B R0, R144.reuse ;  /* 0x00000090ff00723e */ /* 0x080fe200020006ff */
[--C-:B------:R-:W-:Y:S02]  /*7810*/  HADD2.F32 R86, -RZ, R4.reuse.H0_H0 ;  /* 0x20000004ff567230 */ /* 0x100fe40000004100 */
[----:B------:R-:W-:Y:S01]  /*7820*/  HADD2.F32 R83, -RZ, R4.H1_H1 ;  /* 0x30000004ff537230 */ /* 0x000fe20000004100 */
[-C--:B------:R-:W-:Y:S01]  /*7830*/  F2FP.F16.E4M3.UNPACK_B R4, R145.reuse ;  /* 0x00000091ff04723e */ /* 0x080fe200020006ff */
[--C-:B------:R-:W-:Y:S02]  /*7840*/  HADD2.F32 R90, -RZ, R0.reuse.H0_H0 ;  /* 0x20000000ff5a7230 */ /* 0x100fe40000004100 */
[----:B------:R-:W-:Y:S01]  /*7850*/  HADD2.F32 R87, -RZ, R0.H1_H1 ;  /* 0x30000000ff577230 */ /* 0x000fe20000004100 */
[----:B------:R-:W-:Y:S01]  /*7860*/  F2FP.F16.E4M3.UNPACK_B R0, R145.H1 ;  /* 0x00000091ff00723e */ /* 0x000fe200030006ff */
[--C-:B------:R-:W-:Y:S02]  /*7870*/  HADD2.F32 R88, -RZ, R3.reuse.H0_H0 ;  /* 0x20000003ff587230 */ /* 0x100fe40000004100 */
[----:B------:R-:W-:Y:S01]  /*7880*/  HADD2.F32 R85, -RZ, R3.H1_H1 ;  /* 0x30000003ff557230 */ /* 0x000fe20000004100 */
[----:B------:R-:W-:Y:S01]  /*7890*/  F2FP.F16.E4M3.UNPACK_B R3, R144.H1 ;  /* 0x00000090ff03723e */ /* 0x000fe200030006ff */
[--C-:B------:R-:W-:Y:S02]  /*78a0*/  HADD2.F32 R96, -RZ, R0.reuse.H0_H0 ;  /* 0x20000000ff607230 */ /* 0x100fe40000004100 */
[----:B------:R-:W-:Y:S01]  /*78b0*/  HADD2.F32 R93, -RZ, R0.H1_H1 ;  /* 0x30000000ff5d7230 */ /* 0x000fe20000004100 */
[-C--:B------:R-:W-:Y:S01]  /*78c0*/  F2FP.F16.E4M3.UNPACK_B R0, R146.reuse.H1 ;  /* 0x00000092ff00723e */ /* 0x080fe200030006ff */
[--C-:B------:R-:W-:Y:S02]  /*78d0*/  HADD2.F32 R94, -RZ, R4.reuse.H0_H0 ;  /* 0x20000004ff5e7230 */ /* 0x100fe40000004100 */
[----:B------:R-:W-:Y:S01]  /*78e0*/  HADD2.F32 R91, -RZ, R4.H1_H1 ;  /* 0x30000004ff5b7230 */ /* 0x000fe20000004100 */
[----:B------:R-:W-:Y:S01]  /*78f0*/  F2FP.F16.E4M3.UNPACK_B R4, R147 ;  /* 0x00000093ff04723e */ /* 0x000fe200020006ff */
[--C-:B------:R-:W-:Y:S02]  /*7900*/  HADD2.F32 R92, -RZ, R3.reuse.H0_H0 ;  /* 0x20000003ff5c7230 */ /* 0x100fe40000004100 */
[----:B------:R-:W-:Y:S01]  /*7910*/  HADD2.F32 R89, -RZ, R3.H1_H1 ;  /* 0x30000003ff597230 */ /* 0x000fe20000004100 */
[----:B------:R-:W-:Y:S01]  /*7920*/  F2FP.F16.E4M3.UNPACK_B R3, R146 ;  /* 0x00000092ff03723e */ /* 0x000fe200020006ff */
[--C-:B------:R-:W-:Y:S02]  /*7930*/  HADD2.F32 R100, -RZ, R0.reuse.H0_H0 ;  /* 0x20000000ff647230 */ /* 0x100fe40000004100 */
[----:B------:R-:W-:Y:S01]  /*7940*/  HADD2.F32 R97, -RZ, R0.H1_H1 ;  /* 0x30000000ff617230 */ /* 0x000fe20000004100 */
[-C--:B------:R-:W-:Y:S01]  /*7950*/  F2FP.F16.E4M3.UNPACK_B R0, R148.reuse ;  /* 0x00000094ff00723e */ /* 0x080fe200020006ff */
[--C-:B------:R-:W-:Y:S02]  /*7960*/  HADD2.F32 R102, -RZ, R4.reuse.H0_H0 ;  /* 0x20000004ff667230 */ /* 0x100fe40000004100 */
[----:B------:R-:W-:Y:S01]  /*7970*/  HADD2.F32 R99, -RZ, R4.H1_H1 ;  /* 0x30000004ff637230 */ /* 0x000fe20000004100 */
[----:B------:R-:W-:Y:S01]  /*7980*/  F2FP.F16.E4M3.UNPACK_B R4, R149 ;  /* 0x00000095ff04723e */ /* 0x000fe200020006ff */
[--C-:B------:R-:W-:Y:S02]  /*7990*/  HADD2.F32 R98, -RZ, R3.reuse.H0_H0 ;  /* 0x20000003ff627230 */ /* 0x100fe40000004100 */
[----:B------:R-:W-:Y:S01]  /*79a0*/  HADD2.F32 R95, -RZ, R3.H1_H1 ;  /* 0x30000003ff5f7230 */ /* 0x000fe20000004100 */
[----:B------:R-:W-:Y:S01]  /*79b0*/  F2FP.F16.E4M3.UNPACK_B R3, R147.H1 ;  /* 0x00000093ff03723e */ /* 0x000fe200030006ff */
[--C-:B------:R-:W-:Y:S02]  /*79c0*/  HADD2.F32 R106, -RZ, R0.reuse.H0_H0 ;  /* 0x20000000ff6a7230 */ /* 0x100fe40000004100 */
[----:B------:R-:W-:Y:S01]  /*79d0*/  HADD2.F32 R103, -RZ, R0.H1_H1 ;  /* 0x30000000ff677230 */ /* 0x000fe20000004100 */
[----:B------:R-:W-:Y:S01]  /*79e0*/  F2FP.F16.E4M3.UNPACK_B R0, R148.H1 ;  /* 0x00000094ff00723e */ /* 0x000fe200030006ff */
[--C-:B------:R-:W-:Y:S02]  /*79f0*/  HADD2.F32 R110, -RZ, R4.reuse.H0_H0 ;  /* 0x20000004ff6e7230 */ /* 0x100fe40000004100 */
[----:B------:R-:W-:Y:S02]  /*7a00*/  HADD2.F32 R107, -RZ, R4.H1_H1 ;  /* 0x30000004ff6b7230 */ /* 0x000fe40000004100 */
[--C-:B------:R-:W-:Y:S01]  /*7a10*/  HADD2.F32 R104, -RZ, R3.reuse.H0_H0 ;  /* 0x20000003ff687230 */ /* 0x100fe20000004100 */
[----:B------:R-:W1:Y:S01]  /*7a20*/  LDTM.x64 R4, tmem[UR4+0x40] ;  /* 0x00004004000479ee */ /* 0x000e620008340000 */
[----:B------:R-:W-:Y:S01]  /*7a30*/  HADD2.F32 R101, -RZ, R3.H1_H1 ;  /* 0x30000003ff657230 */ /* 0x000fe20000004100 */
[----:B------:R-:W-:Y:S01]  /*7a40*/  F2FP.F16.E4M3.UNPACK_B R3, R149.H1 ;  /* 0x00000095ff03723e */ /* 0x000fe200030006ff */
        /* <DEDUP_REMOVED lines=14> */
[----:B------:R-:W-:Y:S01]  /*7b30*/  F2FP.F16.E4M3.UNPACK_B R0, R152.H1 ;  /* 0x00000098ff00723e */ /* 0x000fe200030006ff */
[--C-:B------:R-:W-:Y:S02]  /*7b40*/  HADD2.F32 R122, -RZ, R3.reuse.H0_H0 ;  /* 0x20000003ff7a7230 */ /* 0x100fe40000004100 */
[C---:B-1----:R-:W-:Y:S01]  /*7b50*/  FMUL R7, R70.reuse, R7 ;  /* 0x0000000746077220 */ /* 0x042fe20000400000 */
        /* <DEDUP_REMOVED lines=10> */
[C---:B------:R-:W-:Y:S01]  /*7c00*/  FMUL R0, R70.reuse, R4 ;  /* 0x0000000446007220 */ /* 0x040fe20000400000 */
[--C-:B------:R-:W-:Y:S01]  /*7c10*/  HADD2.F32 R130, -RZ, R127.reuse.H0_H0 ;  /* 0x2000007fff827230 */ /* 0x100fe20000004100 */
[----:B------:R-:W-:Y:S01]  /*7c20*/  F2FP.F16.E4M3.UNPACK_B R4, R155 ;  /* 0x0000009bff04723e */ /* 0x000fe200020006ff */
[----:B------:R-:W-:Y:S02]  /*7c30*/  HADD2.F32 R127, -RZ, R127.H1_H1 ;  /* 0x3000007fff7f7230 */ /* 0x000fe40000004100 */
[C---:B------:R-:W-:Y:S01]  /*7c40*/  FFMA R0, R73.reuse, R2, R0 ;  /* 0x0000000249007223 */ /* 0x040fe20000000000 */
[C---:B------:R-:W-:Y:S01]  /*7c50*/  FMUL R2, R70.reuse, R5 ;  /* 0x0000000546027220 */ /* 0x040fe20000400000 */
[--C-:B------:R-:W-:Y:S01]  /*7c60*/  HADD2.F32 R132, -RZ, R3.reuse.H0_H0 ;  /* 0x20000003ff847230 */ /* 0x100fe20000004100 */
[----:B------:R-:W-:Y:S01]  /*7c70*/  F2FP.F16.E4M3.UNPACK_B R5, R155.H1 ;  /* 0x0000009bff05723e */ /* 0x000fe200030006ff */
[----:B------:R-:W-:Y:S02]  /*7c80*/  HADD2.F32 R129, -RZ, R3.H1_H1 ;  /* 0x30000003ff817230 */ /* 0x000fe40000004100 */
[C---:B------:R-:W-:Y:S01]  /*7c90*/  FFMA R2, R73.reuse, R72, R2 ;  /* 0x0000004849027223 */ /* 0x040fe20000000002 */
[--C-:B------:R-:W-:Y:S02]  /*7ca0*/  HADD2.F32 R72, -RZ, R4.reuse.H0_H0 ;  /* 0x20000004ff487230 */ /* 0x100fe40000004100 */
[C---:B------:R-:W-:Y:S01]  /*7cb0*/  FMUL R3, R70.reuse, R6 ;  /* 0x0000000646037220 */ /* 0x040fe20000400000 */
[----:B------:R-:W-:Y:S02]  /*7cc0*/  HADD2.F32 R131, -RZ, R4.H1_H1 ;  /* 0x30000004ff837230 */ /* 0x000fe40000004100 */
[C---:B------:R-:W-:Y:S01]  /*7cd0*/  FMUL R4, R70.reuse, R9 ;  /* 0x0000000946047220 */ /* 0x040fe20000400000 */
[--C-:B------:R-:W-:Y:S02]  /*7ce0*/  HADD2.F32 R133, -RZ, R5.reuse.H1_H1 ;  /* 0x30000005ff857230 */ /* 0x100fe40000004100 */
[C---:B------:R-:W-:Y:S01]  /*7cf0*/  FFMA R3, R73.reuse, R74, R3 ;  /* 0x0000004a49037223 */ /* 0x040fe20000000003 */
[----:B------:R-:W-:Y:S01]  /*7d00*/  FFMA R7, R73, R76, R7 ;  /* 0x0000004c49077223 */ /* 0x000fe20000000007 */
[----:B------:R-:W-:Y:S02]  /*7d10*/  HADD2.F32 R74, -RZ, R5.H0_H0 ;  /* 0x20000005ff4a7230 */ /* 0x000fe40000004100 */
[C---:B------:R-:W-:Y:S01]  /*7d20*/  FMUL R5, R70.reuse, R10 ;  /* 0x0000000a46057220 */ /* 0x040fe20000400000 */
[C---:B------:R-:W-:Y:S01]  /*7d30*/  FMUL R6, R70.reuse, R11 ;  /* 0x0000000b46067220 */ /* 0x040fe20000400000 */
[C---:B------:R-:W-:Y:S01]  /*7d40*/  FMUL R11, R70.reuse, R16 ;  /* 0x00000010460b7220 */ /* 0x040fe20000400000 */
[----:B------:R-:W-:Y:S01]  /*7d50*/  F2FP.SATFINITE.E4M3.F32.PACK_AB_MERGE_C R135, R7, R3, RZ ;  /* 0x000000030787723e */ /* 0x000fe200048070ff */
[C---:B------:R-:W-:Y:S01]  /*7d60*/  FMUL R3, R70.reuse, R8 ;  /* 0x0000000846037220 */ /* 0x040fe20000400000 */
[C---:B------:R-:W-:Y:S01]  /*7d70*/  FMUL R7, R70.reuse, R12 ;  /* 0x0000000c46077220 */ /* 0x040fe20000400000 */
[C---:B------:R-:W-:Y:S01]  /*7d80*/  FMUL R8, R70.reuse, R13 ;  /* 0x0000000d46087220 */ /* 0x040fe20000400000 */
[C---:B------:R-:W-:Y:S01]  /*7d90*/  FMUL R12, R70.reuse, R17 ;  /* 0x00000011460c7220 */ /* 0x040fe20000400000 */
[C---:B------:R-:W-:Y:S01]  /*7da0*/  FFMA R3, R73.reuse, R78, R3 ;  /* 0x0000004e49037223 */ /* 0x040fe20000000003 */
[C---:B------:R-:W-:Y:S01]  /*7db0*/  FFMA R4, R73.reuse, R75, R4 ;  /* 0x0000004b49047223 */ /* 0x040fe20000000004 */
[C---:B------:R-:W-:Y:S01]  /*7dc0*/  FFMA R5, R73.reuse, R80, R5 ;  /* 0x0000005049057223 */ /* 0x040fe20000000005 */
[C---:B------:R-:W-:Y:S01]  /*7dd0*/  FFMA R6, R73.reuse, R77, R6 ;  /* 0x0000004d49067223 */ /* 0x040fe20000000006 */
[C---:B------:R-:W-:Y:S01]  /*7de0*/  FFMA R7, R73.reuse, R82, R7 ;  /* 0x0000005249077223 */ /* 0x040fe20000000007 */
[C---:B------:R-:W-:Y:S01]  /*7df0*/  FFMA R8, R73.reuse, R79, R8 ;  /* 0x0000004f49087223 */ /* 0x040fe20000000008 */
[C---:B------:R-:W-:Y:S01]  /*7e00*/  FMUL R16, R70.reuse, R21 ;  /* 0x0000001546107220 */ /* 0x040fe20000400000 */
[----:B------:R-:W-:Y:S01]  /*7e10*/  FMUL R9, R70, R14 ;  /* 0x0000000e46097220 */ /* 0x000fe20000400000 */
[----:B------:R-:W-:Y:S01]  /*7e20*/  F2FP.SATFINITE.E4M3.F32.PACK_AB_MERGE_C R5, R6, R5, RZ ;  /* 0x000000050605723e */ /* 0x000fe200048070ff */
[C---:B------:R-:W-:Y:S01]  /*7e30*/  FMUL R10, R70.reuse, R15 ;  /* 0x0000000f460a7220 */ /* 0x040fe20000400000 */
[C---:B------:R-:W-:Y:S01]  /*7e40*/  FMUL R15, R70.reuse, R20 ;  /* 0x00000014460f7220 */ /* 0x040fe20000400000 */
[C---:B------:R-:W-:Y:S01]  /*7e50*/  FFMA R9, R73.reuse, R84, R9 ;  /* 0x0000005449097223 */ /* 0x040fe20000000009 */
[C---:B------:R-:W-:Y:S01]  /*7e60*/  FMUL R20, R70.reuse, R25 ;  /* 0x0000001946147220 */ /* 0x040fe20000400000 */
[C---:B------:R-:W-:Y:S01]  /*7e70*/  FFMA R10, R73.reuse, R81, R10 ;  /* 0x00000051490a7223 */ /* 0x040fe2000000000a */
[C---:B------:R-:W-:Y:S01]  /*7e80*/  FFMA R11, R73.reuse, R86, R11 ;  /* 0x00000056490b7223 */ /* 0x040fe2000000000b */
[C---:B------:R-:W-:Y:S01]  /*7e90*/  FFMA R12, R73.reuse, R83, R12 ;  /* 0x00000053490c7223 */ /* 0x040fe2000000000c */
[C---:B------:R-:W-:Y:S01]  /*7ea0*/  FMUL R13, R70.reuse, R18 ;  /* 0x00000012460d7220 */ /* 0x040fe20000400000 */
[----:B------:R-:W-:Y:S01]  /*7eb0*/  FMUL R14, R70, R19 ;  /* 0x00000013460e7220 */ /* 0x000fe20000400000 */
[----:B------:R-:W-:Y:S01]  /*7ec0*/  F2FP.SATFINITE.E4M3.F32.PACK_AB_MERGE_C R9, R10, R9, RZ ;  /* 0x000000090a09723e */ /* 0x000fe200048070ff */
[C---:B------:R-:W-:Y:S01]  /*7ed0*/  FMUL R19, R70.reuse, R24 ;  /* 0x0000001846137220 */ /* 0x040fe20000400000 */
        /* <DEDUP_REMOVED lines=17> */
[----:B------:R-:W-:Y:S01]  /*7ff0*/  FMUL R27, R70, R32 ;  /* 0x00000020461b7220 */ /* 0x000fe20000400000 */
[C---:B------:R-:W-:Y:S01]  /*8000*/  FFMA R21, R73.reuse, R96, R21 ;  /* 0x0000006049157223 */ /* 0x040fe20000000015 */
[C---:B------:R-:W-:Y:S01]  /*8010*/  FFMA R22, R73.reuse, R93, R22 ;  /* 0x0000005d49167223 */ /* 0x040fe20000000016 */
[----:B------:R-:W-:Y:S01]  /*8020*/  F2FP.SATFINITE.E4M3.F32.PACK_AB_MERGE_C R16, R16, R15, R17 ;  /* 0x0000000f1010723e */ /* 0x000fe20004807011 */
[C---:B------:R-:W-:Y:S01]  /*8030*/  FFMA R23, R73.reuse, R98, R23 ;  /* 0x0000006249177223 */ /* 0x040fe20000000017 */
[C---:B------:R-:W-:Y:S01]  /*8040*/  FFMA R24, R73.reuse, R95, R24 ;  /* 0x0000005f49187223 */ /* 0x040fe20000000018 */
[----:B------:R-:W-:Y:S01]  /*8050*/  FMUL R32, R70, R37 ;  /* 0x0000002546207220 */ /* 0x000fe20000400000 */
[----:B------:R-:W-:Y:S01]  /*8060*/  F2FP.SATFINITE.E4M3.F32.PACK_AB_MERGE_C R21, R22, R21, RZ ;  /* 0x000000151615723e */ /* 0x000fe200048070ff */
[C---:B------:R-:W-:Y:S01]  /*8070*/  FMUL R25, R70.reuse, R30 ;  /* 0x0000001e46197220 */ /* 0x040fe20000400000 */
[C---:B------:R-:W-:Y:S01]  /*8080*/  FMUL R26, R70.reuse, R31 ;  /* 0x0000001f461a7220 */ /* 0x040fe20000400000 */
[----:B------:R-:W-:Y:S01]  /*8090*/  FMUL R31, R70, R36 ;  /* 0x00000024461f7220 */ /* 0x000fe20000400000 */
[----:B------:R-:W-:Y:S01]  /*80a0*/  F2FP.SATFINITE.E4M3.F32.PACK_AB_MERGE_C R17, R20, R19, R21 ;  /* 0x000000131411723e */ /* 0x000fe20004807015 */
        /* <DEDUP_REMOVED lines=8> */
[----:B------:R-:W-:Y:S01]  /*8130*/  FMUL R35, R70, R40 ;  /* 0x0000002846237220 */ /* 0x000fe20000400000 */
[C---:B------:R-:W-:Y:S01]  /*8140*/  FFMA R29, R73.reuse, R104, R29 ;  /* 0x00000068491d7223 */ /* 0x040fe2000000001d */
[----:B------:R-:W-:Y:S01]  /*8150*/  F2FP.SATFINITE.E4M3.F32.PACK_AB_MERGE_C R18, R24, R23, R18 ;  /* 0x000000171812723e */ /* 0x000fe20004807012 */
        /* <DEDUP_REMOVED lines=22> */
[C---:B------:R-:W-:Y:S01]  /*82c0*/  FMUL R41, R70.reuse, R46 ;  /* 0x0000002e46297220 */ /* 0x040fe20000400000 */
[C---:B------:R-:W-:Y:S01]  /*82d0*/  FMUL R42, R70.reuse, R47 ;  /* 0x0000002f462a7220 */ /* 0x040fe20000400000 */
        /* <DEDUP_REMOVED lines=8> */
[C---:B------:R-:W-:Y:S01]  /*8360*/  FMUL R47, R70.reuse, R52 ;  /* 0x00000034462f7220 */ /* 0x040fe20000400000 */
        /* <DEDUP_REMOVED lines=10> */
[C---:B------:R-:W-:Y:S01]  /*8410*/  FFMA R45, R73.reuse, R120, R45 ;  /* 0x00000078492d7223 */ /* 0x040fe2000000002d */
[C---:B------:R-:W-:Y:S01]  /*8420*/  FMUL R59, R70.reuse, R64 ;  /* 0x00000040463b7220 */ /* 0x040fe20000400000 */
[C---:B------:R-:W-:Y:S01]  /*8430*/  FMUL R60, R70.reuse, R65 ;  /* 0x00000041463c7220 */ /* 0x040fe20000400000 */
[C---:B------:R-:W-:Y:S01]  /*8440*/  FMUL R61, R70.reuse, R66 ;  /* 0x00000042463d7220 */ /* 0x040fe20000400000 */
[----:B------:R-:W-:Y:S01]  /*8450*/  FMUL R62, R70, R67 ;  /* 0x00000043463e7220 */ /* 0x000fe20000400000 */
[C---:B------:R-:W-:Y:S01]  /*8460*/  FFMA R46, R73.reuse, R117, R46 ;  /* 0x00000075492e7223 */ /* 0x040fe2000000002e */
[----:B------:R-:W-:Y:S01]  /*8470*/  F2FP.SATFINITE.E4M3.F32.PACK_AB_MERGE_C R64, R2, R0, R135 ;  /* 0x000000000240723e */ /* 0x000fe20004807087 */
[C---:B------:R-:W-:Y:S01]  /*8480*/  FFMA R47, R73.reuse, R122, R47 ;  /* 0x0000007a492f7223 */ /* 0x040fe2000000002f */
[----:B------:R-:W-:Y:S01]  /*8490*/  F2FP.SATFINITE.E4M3.F32.PACK_AB_MERGE_C R65, R4, R3, R5 ;  /* 0x000000030441723e */ /* 0x000fe20004807005 */
[C---:B------:R-:W-:Y:S01]  /*84a0*/  FFMA R48, R73.reuse, R119, R48 ;  /* 0x0000007749307223 */ /* 0x040fe20000000030 */
[----:B------:R-:W-:Y:S01]  /*84b0*/  F2FP.SATFINITE.E4M3.F32.PACK_AB_MERGE_C R66, R8, R7, R9 ;  /* 0x000000070842723e */ /* 0x000fe20004807009 */
[C---:B------:R-:W-:Y:S01]  /*84c0*/  FFMA R49, R73.reuse, R124, R49 ;  /* 0x0000007c49317223 */ /* 0x040fe20000000031 */
[----:B------:R-:W-:Y:S01]  /*84d0*/  F2FP.SATFINITE.E4M3.F32.PACK_AB_MERGE_C R67, R12, R11, R13 ;  /* 0x0000000b0c43723e */ /* 0x000fe2000480700d */
[----:B------:R-:W-:Y:S01]  /*84e0*/  FMUL R53, R70, R58 ;  /* 0x0000003a46357220 */ /* 0x000fe20000400000 */
[C---:B------:R-:W-:Y:S01]  /*84f0*/  FFMA R50, R73.reuse, R121, R50 ;  /* 0x0000007949327223 */ /* 0x040fe20000000032 */
[C---:B------:R-:W-:Y:S01]  /*8500*/  FFMA R51, R73.reuse, R126, R51 ;  /* 0x0000007e49337223 */ /* 0x040fe20000000033 */
[C---:B------:R-:W-:Y:S01]  /*8510*/  FFMA R52, R73.reuse, R123, R52 ;  /* 0x0000007b49347223 */ /* 0x040fe20000000034 */
[----:B------:R1:W-:Y:S01]  /*8520*/  STS.128 [R137+UR44+0xa200], R64 ;  /* 0x00a2004089007988 */ /* 0x0003e20008000c2c */
[C---:B------:R-:W-:Y:S01]  /*8530*/  FFMA R53, R73.reuse, R128, R53 ;  /* 0x0000008049357223 */ /* 0x040fe20000000035 */
[----:B------:R-:W-:Y:S01]  /*8540*/  F2FP.SATFINITE.E4M3.F32.PACK_AB_MERGE_C R37, R38, R37, RZ ;  /* 0x000000252625723e */ /* 0x000fe200048070ff */
[C---:B------:R-:W-:Y:S01]  /*8550*/  FFMA R54, R73.reuse, R125, R54 ;  /* 0x0000007d49367223 */ /* 0x040fe20000000036 */
[----:B------:R-:W-:Y:S01]  /*8560*/  FMUL R58, R70, R63 ;  /* 0x0000003f463a7220 */ /* 0x000fe20000400000 */
[C---:B------:R-:W-:Y:S01]  /*8570*/  FFMA R55, R73.reuse, R130, R55 ;  /* 0x0000008249377223 */ /* 0x040fe20000000037 */
[C---:B------:R-:W-:Y:S01]  /*8580*/  FFMA R56, R73.reuse, R127, R56 ;  /* 0x0000007f49387223 */ /* 0x040fe20000000038 */
[C---:B------:R-:W-:Y:S01]  /*8590*/  FFMA R57, R73.reuse, R132, R57 ;  /* 0x0000008449397223 */ /* 0x040fe20000000039 */
[----:B------:R1:W-:Y:S01]  /*85a0*/  STS.128 [R176+0xa010], R16 ;  /* 0x00a01010b0007388 */ /* 0x0003e20000000c00 */
[----:B------:R-:W-:Y:S01]  /*85b0*/  F2FP.SATFINITE.E4M3.F32.PACK_AB_MERGE_C R33, R36, R35, R37 ;  /* 0x000000232421723e */ /* 0x000fe20004807025 */
[C---:B------:R-:W-:Y:S01]  /*85c0*/  FFMA R58, R73.reuse, R129, R58 ;  /* 0x00000081493a7223 */ /* 0x040fe2000000003a */
[----:B------:R-:W-:Y:S01]  /*85d0*/  F2FP.SATFINITE.E4M3.F32.PACK_AB_MERGE_C R34, R42, R41, RZ ;  /* 0x000000292a22723e */ /* 0x000fe200048070ff */
[C---:B------:R-:W-:Y:S01]  /*85e0*/  FFMA R59, R73.reuse, R72, R59 ;  /* 0x00000048493b7223 */ /* 0x040fe2000000003b */
[----:B------:R-:W-:Y:S01]  /*85f0*/  F2FP.SATFINITE.E4M3.F32.PACK_AB_MERGE_C R35, R46, R45, RZ ;  /* 0x0000002d2e23723e */ /* 0x000fe200048070ff */
        /* <DEDUP_REMOVED lines=25> */
[----:B------:R-:W-:Y:S02]  /*8790*/  UIADD3 UR4, UP0, UPT, UR62, 0x680, URZ ;  /* 0x000006803e047890 */ /* 0x000fe4000ff1e0ff */
[----:B------:R-:W-:Y:S02]  /*87a0*/  UIADD3 UR9, UPT, UPT, UR49, 0x40, URZ ;  /* 0x0000004031097890 */ /* 0x000fe4000fffe0ff */
[----:B------:R-:W-:Y:S02]  /*87b0*/  UIADD3 UR8, UPT, UPT, UR44, 0xa200, URZ ;  /* 0x0000a2002c087890 */ /* 0x000fe4000fffe0ff */
[----:B------:R-:W-:Y:S01]  /*87c0*/  UIADD3.X UR5, UPT, UPT, URZ, UR63, URZ, UP0, !UPT ;  /* 0x0000003fff057290 */ /* 0x000fe200087fe4ff */
[----:B------:R-:W-:Y:S01]  /*87d0*/  UMOV UR10, UR50 ;  /* 0x00000032000a7c82 */ /* 0x000fe20008000000 */
[----:B------:R-:W-:Y:S07]  /*87e0*/  UMOV UR11, UR36 ;  /* 0x00000024000b7c82 */ /* 0x000fee0008000000 */
[----:B------:R2:W-:Y:S01]  /*87f0*/  UTMASTG.3D [UR8], [UR4] ;  /* 0x00000008040073b5 */ /* 0x0005e20008010000 */
[----:B------:R0:W-:Y:S01]  /*8800*/  UTMACMDFLUSH ;  /* 0x00000000000079b7 */ /* 0x0001e20000000000 */
[----:B--2---:R-:W-:Y:S04]  /*8810*/  DEPBAR.LE SB0, 0x1 ;  /* 0x000080400000791a */ /* 0x004fe80000000000 */
.L_x_113:
[----:B------:R-:W-:Y:S05]  /*8820*/  BSYNC.RECONVERGENT B0 ;  /* 0x0000000000007941 */ /* 0x000fea0003800200 */
.L_x_112:
        /* <DEDUP_REMOVED lines=17> */
.L_x_117:
[----:B------:R-:W-:Y:S05]  /*8940*/  BSYNC B0 ;  /* 0x0000000000007941 */ /* 0x000fea0003800000 */
.L_x_116:
        /* <DEDUP_REMOVED lines=15> */
[----:B------:R-:W-:Y:S02]  /*8a40*/  SEL R0, RZ, 0x1, P0 ;  /* 0x00000001ff007807 */ /* 0x000fe40000000000 */
[----:B------:R-:W-:Y:S02]  /*8a50*/  SEL R166, R166, RZ, P0 ;  /* 0x000000ffa6a67207 */ /* 0x000fe40000000000 */
[----:B------:R-:W-:Y:S01]  /*8a60*/  LOP3.LUT R165, R165, R0, RZ, 0x3c, !PT ;  /* 0x00000000a5a57212 */ /* 0x000fe200078e3cff */
[----:B-----5:R2:W-:Y:S06]  /*8a70*/  SYNCS.ARRIVE.TRANS64.RED.A1T0 RZ, [R2+URZ], RZ ;  /* 0x000000ff02ff79a7 */ /* 0x0205ec00081004ff */
.L_x_115:
[----:B------:R-:W-:Y:S05]  /*8a80*/  BSYNC B1 ;  /* 0x0000000000017941 */ /* 0x000fea0003800000 */
.L_x_114:
[----:B------:R-:W-:Y:S01]  /*8a90*/  VIADD R0, R71, 0x80 ;  /* 0x0000008047007836 */ /* 0x000fe20000000000 */
[----:B------:R-:W-:Y:S04]  /*8aa0*/  BSSY.RECONVERGENT B6, `(.L_x_119) ;  /* 0x0000015000067945 */ /* 0x000fe80003800200 */
[----:B------:R-:W-:Y:S04]  /*8ab0*/  SHF.R.U32.HI R0, RZ, 0x15, R0 ;  /* 0x00000015ff007819 */ /* 0x000fe80000011600 */
[----:B------:R-:W-:Y:S11]  /*8ac0*/  LOP3.LUT P0, RZ, R0, 0x3, R159, 0x48, !PT ;  /* 0x0000000300ff7812 */ /* 0x000ff6000780489f */
[----:B------:R-:W-:Y:S02]  /*8ad0*/  @!UPT UIADD3 URZ, UPT, UPT, URZ, URZ, URZ ;  /* 0x000000fffffff290 */ /* 0x000fe4000fffe0ff */
[----:B------:R-:W-:Y:S05]  /*8ae0*/  @!P0 BRA `(.L_x_120) ;  /* 0x0000000000408947 */ /* 0x000fea0003800000 */
[----:B------:R-:W5:Y:S01]  /*8af0*/  LDCU.64 UR8, c[0x4][0x78] ;  /* 0x01000f00ff0877ac */ /* 0x000f620008000a00 */
[----:B--2---:R-:W-:Y:S01]  /*8b00*/  MOV R3, 0x0 ;  /* 0x0000000000037802 */ /* 0x004fe20000000f00 */
[----:B------:R-:W-:Y:S02]  /*8b10*/  HFMA2 R12, -RZ, RZ, 0, 5.9604644775390625e-08 ;  /* 0x00000001ff0c7431 */ /* 0x000fe400000001ff */
[----:B------:R-:W-:Y:S02]  /*8b20*/  IMAD.MOV.U32 R8, RZ, RZ, 0x192 ;  /* 0x00000192ff087424 */ /* 0x000fe400078e00ff */
[----:B------:R-:W-:Y:S01]  /*8b30*/  IMAD.MOV.U32 R13, RZ, RZ, RZ ;  /* 0x000000ffff0d7224 */ /* 0x000fe200078e00ff */
[----:B------:R-:W2:Y:S01]  /*8b40*/  LDCU.64 UR6, c[0x4][0x80] ;  /* 0x01001000ff0677ac */ /* 0x000ea20008000a00 */
[----:B------:R-:W1:Y:S01]  /*8b50*/  LDC.64 R2, c[0x4][R3] ;  /* 0x0100000003027b82 */ /* 0x000e620000000a00 */
[----:B------:R-:W3:Y:S01]  /*8b60*/  LDCU.64 UR4, c[0x4][0x18] ;  /* 0x01000300ff0477ac */ /* 0x000ee20008000a00 */
[----:B-----5:R-:W-:Y:S01]  /*8b70*/  MOV R5, UR9 ;  /* 0x0000000900057c02 */ /* 0x020fe20008000f00 */
[----:B------:R-:W-:Y:S01]  /*8b80*/  IMAD.U32 R4, RZ, RZ, UR8 ;  /* 0x00000008ff047e24 */ /* 0x000fe2000f8e00ff */
[----:B--2---:R-:W-:Y:S01]  /*8b90*/  MOV R7, UR7 ;  /* 0x0000000700077c02 */ /* 0x004fe20008000f00 */
[----:B------:R-:W-:Y:S01]  /*8ba0*/  IMAD.U32 R6, RZ, RZ, UR6 ;  /* 0x00000006ff067e24 */ /* 0x000fe2000f8e00ff */
[----:B---3--:R-:W-:Y:S01]  /*8bb0*/  MOV R11, UR5 ;  /* 0x00000005000b7c02 */ /* 0x008fe20008000f00 */
[----:B------:R-:W-:Y:S02]  /*8bc0*/  IMAD.U32 R10, RZ, RZ, UR4 ;  /* 0x00000004ff0a7e24 */ /* 0x000fe4000f8e00ff */
[----:B------:R-:W-:Y:S07]  /*8bd0*/  LEPC R20, `(.L_x_120) ;  /* 0x000000001014794e */ /* 0x000fee0000000000 */
[----:B-1--4-:R-:W-:Y:S05]  /*8be0*/  CALL.ABS.NOINC R2 ;  /* 0x0000000002007343 */ /* 0x012fea0003c00000 */
.L_x_120:
[----:B------:R-:W-:Y:S05]  /*8bf0*/  BSYNC.RECONVERGENT B6 ;  /* 0x0000000000067941 */ /* 0x000fea0003800200 */
.L_x_119:
[----:B--23--:R-:W-:Y:S01]  /*8c00*/  F2FP.F16.E4M3.UNPACK_B R4, R141 ;  /* 0x0000008dff04723e */ /* 0x00cfe200020006ff */
        /* <DEDUP_REMOVED lines=13> */
[----:B----4-:R-:W-:Y:S01]  /*8ce0*/  F2FP.F16.E4M3.UNPACK_B R117, R151.H1 ;  /* 0x00000097ff75723e */ /* 0x010fe200030006ff */
        /* <DEDUP_REMOVED lines=261> */
[----:B------:R-:W-:Y:S02]  /*9d40*/  UIADD3 UR4, UPT, UPT, UR44, 0x8200, URZ ;  /* 0x000082002c047890 */ /* 0x000fe4000fffe0ff */
[----:B------:R-:W-:Y:S01]  /*9d50*/  UIADD3 UR9, UPT, UPT, UR49, 0x80, URZ ;  /* 0x0000008031097890 */ /* 0x000fe2000fffe0ff */
[----:B------:R-:W-:Y:S01]  /*9d60*/  UMOV UR10, UR50 ;  /* 0x00000032000a7c82 */ /* 0x000fe20008000000 */
[----:B------:R-:W-:Y:S02]  /*9d70*/  UMOV UR11, UR36 ;  /* 0x00000024000b7c82 */ /* 0x000fe40008000000 */
        /* <DEDUP_REMOVED lines=8> */
.L_x_122:
[----:B------:R-:W-:Y:S05]  /*9e00*/  BSYNC.RECONVERGENT B0 ;  /* 0x0000000000007941 */ /* 0x000fea0003800200 */
.L_x_121:
        /* <DEDUP_REMOVED lines=17> */
.L_x_126:
[----:B------:R-:W-:Y:S05]  /*9f20*/  BSYNC B0 ;  /* 0x0000000000007941 */ /* 0x000fea0003800000 */
.L_x_125:
        /* <DEDUP_REMOVED lines=19> */
.L_x_124:
[----:B------:R-:W-:Y:S05]  /*a060*/  BSYNC B1 ;  /* 0x0000000000017941 */ /* 0x000fea0003800000 */
.L_x_123:
[----:B------:R-:W-:Y:S05]  /*a070*/  VIADD R0, R71, 0xc0 ;  /* 0x000000c047007836 */ /* 0x000fea0000000000 */
        /* <DEDUP_REMOVED lines=20> */
.L_x_128:
[----:B------:R-:W-:Y:S01]  /*a1c0*/  ISETP.NE.AND P0, PT, R174, RZ, PT ;  /* 0x000000ffae00720c */ /* 0x000fe20003f05270 */
[----:B------:R-:W-:Y:S05]  /*a1d0*/  WARPSYNC.ALL ;  /* 0x0000000000007948 */ /* 0x000fea0003800000 */
[----:B------:R-:W-:Y:S01]  /*a1e0*/  R2UR UR4, R71 ;  /* 0x00000000470472ca */ /* 0x000fe200000e0000 */
[----:B------:R-:W5:Y:S01]  /*a1f0*/  S2UR UR6, SR_CgaCtaId ;  /* 0x00000000000679c3 */ /* 0x000f620000008800 */
[----:B---3--:R-:W-:Y:S01]  /*a200*/  F2FP.F16.E4M3.UNPACK_B R11, R141 ;  /* 0x0000008dff0b723e */ /* 0x008fe200020006ff */
[----:B------:R-:W-:Y:S01]  /*a210*/  BSSY.RECONVERGENT B0, `(.L_x_129) ;  /* 0x000011c000007945 */ /* 0x000fe20003800200 */
[----:B------:R-:W-:Y:S02]  /*a220*/  F2FP.F16.E4M3.UNPACK_B R10, R142 ;  /* 0x0000008eff0a723e */ /* 0x000fe400020006ff */
[----:B------:R-:W-:Y:S01]  /*a230*/  F2FP.F16.E4M3.UNPACK_B R9, R143 ;  /* 0x0000008fff09723e */ /* 0x000fe200020006ff */
[--C-:B------:R-:W-:Y:S01]  /*a240*/  HADD2.F32 R74, -RZ, R11.reuse.H0_H0 ;  /* 0x2000000bff4a7230 */ /* 0x100fe20000004100 */
[----:B----4-:R-:W-:Y:S01]  /*a250*/  F2FP.F16.E4M3.UNPACK_B R8, R144 ;  /* 0x00000090ff08723e */ /* 0x010fe200020006ff */
[----:B------:R-:W-:Y:S01]  /*a260*/  HADD2.F32 R76, -RZ, R11.H1_H1 ;  /* 0x3000000bff4c7230 */ /* 0x000fe20000004100 */
[----:B------:R-:W-:Y:S01]  /*a270*/  F2FP.F16.E4M3.UNPACK_B R7, R145 ;  /* 0x00000091ff07723e */ /* 0x000fe200020006ff */
[--C-:B------:R-:W-:Y:S01]  /*a280*/  HADD2.F32 R77, -RZ, R10.reuse.H0_H0 ;  /* 0x2000000aff4d7230 */ /* 0x100fe20000004100 */
[----:B------:R-:W-:Y:S01]  /*a290*/  F2FP.F16.E4M3.UNPACK_B R6, R146 ;  /* 0x00000092ff06723e */ /* 0x000fe200020006ff */
[----:B------:R-:W-:Y:S01]  /*a2a0*/  HADD2.F32 R80, -RZ, R10.H1_H1 ;  /* 0x3000000aff507230 */ /* 0x000fe20000004100 */
[----:B------:R-:W-:Y:S01]  /*a2b0*/  F2FP.F16.E4M3.UNPACK_B R5, R147 ;  /* 0x00000093ff05723e */ /* 0x000fe200020006ff */
[--C-:B------:R-:W-:Y:S01]  /*a2c0*/  HADD2.F32 R81, -RZ, R9.reuse.H0_H0 ;  /* 0x20000009ff517230 */ /* 0x100fe20000004100 */
[----:B-1----:R-:W-:Y:S01]  /*a2d0*/  F2FP.F16.E4M3.UNPACK_B R4, R148 ;  /* 0x00000094ff04723e */ /* 0x002fe200020006ff */
[----:B------:R-:W-:Y:S01]  /*a2e0*/  HADD2.F32 R84, -RZ, R9.H1_H1 ;  /* 0x30000009ff547230 */ /* 0x000fe20000004100 */
[-C--:B--2---:R-:W-:Y:S01]  /*a2f0*/  F2FP.F16.E4M3.UNPACK_B R2, R140.reuse ;  /* 0x0000008cff02723e */ /* 0x084fe200020006ff */
[--C-:B------:R-:W-:Y:S01]  /*a300*/  HADD2.F32 R85, -RZ, R8.reuse.H0_H0 ;  /* 0x20000008ff557230 */ /* 0x100fe20000004100 */
[----:B------:R-:W-:Y:S01]  /*a310*/  F2FP.F16.E4M3.UNPACK_B R140, R140.H1 ;  /* 0x0000008cff8c723e */ /* 0x000fe200030006ff */
[----:B------:R-:W-:Y:S01]  /*a320*/  HADD2.F32 R87, -RZ, R8.H1_H1 ;  /* 0x30000008ff577230 */ /* 0x000fe20000004100 */
[----:B------:R-:W-:Y:S01]  /*a330*/  F2FP.F16.E4M3.UNPACK_B R141, R141.H1 ;  /* 0x0000008dff8d723e */ /* 0x000fe200030006ff */
[--C-:B------:R-:W-:Y:S01]  /*a340*/  HADD2.F32 R90, -RZ, R7.reuse.H0_H0 ;  /* 0x20000007ff5a7230 */ /* 0x100fe20000004100 */
[----:B------:R-:W-:Y:S01]  /*a350*/  F2FP.F16.E4M3.UNPACK_B R142, R142.H1 ;  /* 0x0000008eff8e723e */ /* 0x000fe200030006ff */
[----:B------:R-:W-:Y:S01]  /*a360*/  HADD2.F32 R91, -RZ, R7.H1_H1 ;  /* 0x30000007ff5b7230 */ /* 0x000fe20000004100 */
[----:B------:R-:W-:Y:S01]  /*a370*/  F2FP.F16.E4M3.UNPACK_B R143, R143.H1 ;  /* 0x0000008fff8f723e */ /* 0x000fe200030006ff */
[--C-:B------:R-:W-:Y:S01]  /*a380*/  HADD2.F32 R94, -RZ, R6.reuse.H0_H0 ;  /* 0x20000006ff5e7230 */ /* 0x100fe20000004100 */
[----:B------:R-:W-:Y:S01]  /*a390*/  R2UR UR5, R177 ;  /* 0x00000000b10572ca */ /* 0x000fe200000e0000 */
[----:B------:R-:W-:Y:S01]  /*a3a0*/  HADD2.F32 R95, -RZ, R6.H1_H1 ;  /* 0x30000006ff5f7230 */ /* 0x000fe20000004100 */
[----:B------:R-:W-:Y:S01]  /*a3b0*/  F2FP.F16.E4M3.UNPACK_B R107, R149 ;  /* 0x00000095ff6b723e */ /* 0x000fe200020006ff */
[--C-:B------:R-:W-:Y:S01]  /*a3c0*/  HADD2.F32 R98, -RZ, R5.reuse.H0_H0 ;  /* 0x20000005ff627230 */ /* 0x100fe20000004100 */
[----:B------:R-:W-:Y:S01]  /*a3d0*/  F2FP.F16.E4M3.UNPACK_B R111, R150 ;  /* 0x00000096ff6f723e */ /* 0x000fe200020006ff */
[----:B------:R-:W-:Y:S01]  /*a3e0*/  HADD2.F32 R99, -RZ, R5.H1_H1 ;  /* 0x30000005ff637230 */ /* 0x000fe20000004100 */
[----:B------:R-:W-:Y:S01]  /*a3f0*/  F2FP.F16.E4M3.UNPACK_B R115, R151 ;  /* 0x00000097ff73723e */ /* 0x000fe200020006ff */
[--C-:B------:R-:W-:Y:S01]  /*a400*/  HADD2.F32 R102, -RZ, R4.reuse.H0_H0 ;  /* 0x20000004ff667230 */ /* 0x100fe20000004100 */
[----:B------:R-:W-:Y:S01]  /*a410*/  F2FP.F16.E4M3.UNPACK_B R119, R152 ;  /* 0x00000098ff77723e */ /* 0x000fe200020006ff */
[----:B------:R-:W-:Y:S01]  /*a420*/  HADD2.F32 R103, -RZ, R4.H1_H1 ;  /* 0x30000004ff677230 */ /* 0x000fe20000004100 */
[----:B------:R-:W-:Y:S01]  /*a430*/  F2FP.F16.E4M3.UNPACK_B R123, R153 ;  /* 0x00000099ff7b723e */ /* 0x000fe200020006ff */
[----:B------:R-:W1:Y:S01]  /*a440*/  LDTM.x64 R4, tmem[UR4+0xc0] ;  /* 0x0000c004000479ee */ /* 0x000e620008340000 */
[--C-:B------:R-:W-:Y:S01]  /*a450*/  HADD2.F32 R0, -RZ, R2.reuse.H0_H0 ;  /* 0x20000002ff007230 */ /* 0x100fe20000004100 */
[----:B------:R-:W-:Y:S01]  /*a460*/  NOP ;  /* 0x0000000000007918 */ /* 0x000fe20000000000 */
[----:B------:R-:W-:Y:S01]  /*a470*/  UIADD3 UR4, UPT, UPT, UR5, 0xb0, URZ ;  /* 0x000000b005047890 */ /* 0x000fe2000fffe0ff */
[----:B------:R-:W-:Y:S01]  /*a480*/  HADD2.F32 R2, -RZ, R2.H1_H1 ;  /* 0x30000002ff027230 */ /* 0x000fe20000004100 */
[----:B------:R-:W-:Y:S01]  /*a490*/  F2FP.F16.E4M3.UNPACK_B R127, R154 ;  /* 0x0000009aff7f723e */ /* 0x000fe200020006ff */
[----:B------:R-:W-:Y:S01]  /*a4a0*/  HADD2.F32 R78, -RZ, R141.H1_H1 ;  /* 0x3000008dff4e7230 */ /* 0x000fe20000004100 */
[----:B------:R-:W-:Y:S01]  /*a4b0*/  F2FP.F16.E4M3.UNPACK_B R130, R155 ;  /* 0x0000009bff82723e */ /* 0x000fe200020006ff */
        /* <DEDUP_REMOVED lines=16> */
[----:B-----5:R-:W-:Y:S01]  /*a5c0*/  UPRMT UR4, UR6, 0x654, UR4 ;  /* 0x0000065406047896 */ /* 0x020fe20008000004 */
[C---:B-1----:R-:W-:Y:S01]  /*a5d0*/  FMUL R4, R70.reuse, R4 ;  /* 0x0000000446047220 */ /* 0x042fe20000400000 */
[C---:B------:R-:W-:Y:S01]  /*a5e0*/  FMUL R5, R70.reuse, R5 ;  /* 0x0000000546057220 */ /* 0x040fe20000400000 */
[--C-:B------:R-:W-:Y:S02]  /*a5f0*/  HADD2.F32 R3, -RZ, R140.reuse.H0_H0 ;  /* 0x2000008cff037230 */ /* 0x100fe40000004100 */
[C---:B------:R-:W-:Y:S01]  /*a600*/  FMUL R8, R70.reuse, R8 ;  /* 0x0000000846087220 */ /* 0x040fe20000400000 */
[C---:B------:R-:W-:Y:S01]  /*a610*/  FFMA R4, R73.reuse, R0, R4 ;  /* 0x0000000049047223 */ /* 0x040fe20000000004 */
[C---:B------:R-:W-:Y:S01]  /*a620*/  FFMA R5, R73.reuse, R2, R5 ;  /* 0x0000000249057223 */ /* 0x040fe20000000005 */
[C---:B------:R-:W-:Y:S01]  /*a630*/  FMUL R9, R70.reuse, R9 ;  /* 0x0000000946097220 */ /* 0x040fe20000400000 */
[C---:B------:R-:W-:Y:S01]  /*a640*/  FMUL R12, R70.reuse, R12 ;  /* 0x0000000c460c7220 */ /* 0x040fe20000400000 */
[----:B------:R-:W-:Y:S01]  /*a650*/  SYNCS.ARRIVE.TRANS64.RED.A1T0 RZ, [UR4], RZ ;  /* 0x000000ffffff79a7 */ /* 0x000fe20008100404 */
[C---:B------:R-:W-:Y:S01]  /*a660*/  FMUL R13, R70.reuse, R13 ;  /* 0x0000000d460d7220 */ /* 0x040fe20000400000 */
[C---:B------:R-:W-:Y:S01]  /*a670*/  FMUL R16, R70.reuse, R16 ;  /* 0x0000001046107220 */ /* 0x040fe20000400000 */
[C---:B------:R-:W-:Y:S01]  /*a680*/  FMUL R17, R70.reuse, R17 ;  /* 0x0000001146117220 */ /* 0x040fe20000400000 */
[C---:B------:R-:W-:Y:S01]  /*a690*/  FMUL R0, R70.reuse, R20 ;  /* 0x0000001446007220 */ /* 0x040fe20000400000 */
[C---:B------:R-:W-:Y:S01]  /*a6a0*/  FMUL R2, R70.reuse, R21 ;  /* 0x0000001546027220 */ /* 0x040fe20000400000 */
[C---:B------:R-:W-:Y:S01]  /*a6b0*/  FMUL R21, R70.reuse, R28 ;  /* 0x0000001c46157220 */ /* 0x040fe20000400000 */
[----:B------:R-:W-:Y:S02]  /*a6c0*/  HADD2.F32 R122, -RZ, R123.H0_H0 ;  /* 0x2000007bff7a7230 */ /* 0x000fe40000004100 */
[C---:B------:R-:W-:Y:S01]  /*a6d0*/  FMUL R6, R70.reuse, R6 ;  /* 0x0000000646067220 */ /* 0x040fe20000400000 */
[----:B------:R-:W-:Y:S02]  /*a6e0*/  HADD2.F32 R72, -RZ, R140.H1_H1 ;  /* 0x3000008cff487230 */ /* 0x000fe40000004100 */
[C---:B------:R-:W-:Y:S01]  /*a6f0*/  FMUL R7, R70.reuse, R7 ;  /* 0x0000000746077220 */ /* 0x040fe20000400000 */
[----:B------:R-:W-:Y:S02]  /*a700*/  HADD2.F32 R75, -RZ, R141.H0_H0 ;  /* 0x2000008dff4b7230 */ /* 0x000fe40000004100 */
[C---:B------:R-:W-:Y:S01]  /*a710*/  FFMA R6, R73.reuse, R3, R6 ;  /* 0x0000000349067223 */ /* 0x040fe20000000006 */
[----:B------:R-:W-:Y:S02]  /*a720*/  HADD2.F32 R123, -RZ, R123.H1_H1 ;  /* 0x3000007bff7b7230 */ /* 0x000fe40000004100 */
[C---:B------:R-:W-:Y:S01]  /*a730*/  FFMA R7, R73.reuse, R72, R7 ;  /* 0x0000004849077223 */ /* 0x040fe20000000007 */
[C---:B------:R-:W-:Y:S01]  /*a740*/  FFMA R8, R73.reuse, R74, R8 ;  /* 0x0000004a49087223 */ /* 0x040fe20000000008 */
[----:B------:R-:W-:Y:S01]  /*a750*/  FFMA R9, R73, R76, R9 ;  /* 0x0000004c49097223 */ /* 0x000fe20000000009 */
[--C-:B------:R-:W-:Y:S02]  /*a760*/  HADD2.F32 R126, -RZ, R127.reuse.H0_H0 ;  /* 0x2000007fff7e7230 */ /* 0x100fe40000004100 */
[C---:B------:R-:W-:Y:S01]  /*a770*/  FMUL R10, R70.reuse, R10 ;  /* 0x0000000a460a7220 */ /* 0x040fe20000400000 */
[----:B------:R-:W-:Y:S01]  /*a780*/  F2FP.SATFINITE.E4M3.F32.PACK_AB_MERGE_C R76, R7, R6, RZ ;  /* 0x00000006074c723e */ /* 0x000fe200048070ff */
[C---:B------:R-:W-:Y:S01]  /*a790*/  FMUL R7, R70.reuse, R24 ;  /* 0x0000001846077220 */ /* 0x040fe20000400000 */
[----:B------:R-:W-:Y:S02]  /*a7a0*/  HADD2.F32 R127, -RZ, R127.H1_H1 ;  /* 0x3000007fff7f7230 */ /* 0x000fe40000004100 */
[C---:B------:R-:W-:Y:S01]  /*a7b0*/  FFMA R10, R73.reuse, R75, R10 ;  /* 0x0000004b490a7223 */ /* 0x040fe2000000000a */
[----:B------:R-:W-:Y:S02]  /*a7c0*/  HADD2.F32 R72, -RZ, R130.H0_H0 ;  /* 0x20000082ff487230 */ /* 0x000fe40000004100 */
[C---:B------:R-:W-:Y:S01]  /*a7d0*/  FMUL R11, R70.reuse, R11 ;  /* 0x0000000b460b7220 */ /* 0x040fe20000400000 */
[--C-:B------:R-:W-:Y:S02]  /*a7e0*/  HADD2.F32 R79, -RZ, R142.reuse.H0_H0 ;  /* 0x2000008eff4f7230 */ /* 0x100fe40000004100 */
[C---:B------:R-:W-:Y:S01]  /*a7f0*/  FMUL R14, R70.reuse, R14 ;  /* 0x0000000e460e7220 */ /* 0x040fe20000400000 */
[----:B------:R-:W-:Y:S02]  /*a800*/  HADD2.F32 R82, -RZ, R142.H1_H1 ;  /* 0x3000008eff527230 */ /* 0x000fe40000004100 */
[C---:B------:R-:W-:Y:S01]  /*a810*/  FFMA R11, R73.reuse, R78, R11 ;  /* 0x0000004e490b7223 */ /* 0x040fe2000000000b */
[C---:B------:R-:W-:Y:S01]  /*a820*/  FFMA R12, R73.reuse, R77, R12 ;  /* 0x0000004d490c7223 */ /* 0x040fe2000000000c */
[C---:B------:R-:W-:Y:S01]  /*a830*/  FFMA R13, R73.reuse, R80, R13 ;  /* 0x00000050490d7223 */ /* 0x040fe2000000000d */
[----:B------:R-:W-:Y:S01]  /*a840*/  FFMA R14, R73, R79, R14 ;  /* 0x0000004f490e7223 */ /* 0x000fe2000000000e */
[----:B------:R-:W-:Y:S01]  /*a850*/  HADD2.F32 R75, -RZ, R130.H1_H1 ;  /* 0x30000082ff4b7230 */ /* 0x000fe20000004100 */
[----:B------:R-:W-:Y:S01]  /*a860*/  F2FP.SATFINITE.E4M3.F32.PACK_AB_MERGE_C R78, R11, R10, RZ ;  /* 0x0000000a0b4e723e */ /* 0x000fe200048070ff */
[C---:B------:R-:W-:Y:S01]  /*a870*/  FMUL R10, R70.reuse, R25 ;  /* 0x00000019460a7220 */ /* 0x040fe20000400000 */
[C---:B------:R-:W-:Y:S01]  /*a880*/  FMUL R25, R70.reuse, R32 ;  /* 0x0000002046197220 */ /* 0x040fe20000400000 */
        /* <DEDUP_REMOVED lines=8> */
[C---:B------:R-:W-:Y:S01]  /*a910*/  FMUL R19, R70.reuse, R19 ;  /* 0x0000001346137220 */ /* 0x040fe20000400000 */
[--C-:B------:R-:W-:Y:S01]  /*a920*/  HADD2.F32 R88, -RZ, R144.reuse.H0_H0 ;  /* 0x20000090ff587230 */ /* 0x100fe20000004100 */
[----:B------:R-:W-:Y:S01]  /*a930*/  F2FP.SATFINITE.E4M3.F32.PACK_AB_MERGE_C R14, R15, R14, RZ ;  /* 0x0000000e0f0e723e */ /* 0x000fe200048070ff */
[----:B------:R-:W-:Y:S02]  /*a940*/  HADD2.F32 R89, -RZ, R144.H1_H1 ;  /* 0x30000090ff597230 */ /* 0x000fe40000004100 */
[C---:B------:R-:W-:Y:S01]  /*a950*/  FFMA R19, R73.reuse, R86, R19 ;  /* 0x0000005649137223 */ /* 0x040fe20000000013 */
[C---:B------:R-:W-:Y:S01]  /*a960*/  FFMA R0, R73.reuse, R85, R0 ;  /* 0x0000005549007223 */ /* 0x040fe20000000000 */
[----:B------:R-:W-:Y:S01]  /*a970*/  FFMA R2, R73, R87, R2 ;  /* 0x0000005749027223 */ /* 0x000fe20000000002 */
[C---:B------:R-:W-:Y:S01]  /*a980*/  FMUL R3, R70.reuse, R22 ;  /* 0x0000001646037220 */ /* 0x040fe20000400000 */
[C---:B------:R-:W-:Y:S01]  /*a990*/  FMUL R22, R70.reuse, R29 ;  /* 0x0000001d46167220 */ /* 0x040fe20000400000 */
[----:B------:R-:W-:Y:S01]  /*a9a0*/  F2FP.SATFINITE.E4M3.F32.PACK_AB_MERGE_C R18, R19, R18, RZ ;  /* 0x000000121312723e */ /* 0x000fe200048070ff */
[C---:B------:R-:W-:Y:S01]  /*a9b0*/  FMUL R29, R70.reuse, R36 ;  /* 0x00000024461d7220 */ /* 0x040fe20000400000 */
[C---:B------:R-:W-:Y:S01]  /*a9c0*/  FFMA R3, R73.reuse, R88, R3 ;  /* 0x0000005849037223 */ /* 0x040fe20000000003 */
[C---:B------:R-:W-:Y:S01]  /*a9d0*/  FMUL R6, R70.reuse, R23 ;  /* 0x0000001746067220 */ /* 0x040fe20000400000 */
[--C-:B------:R-:W-:Y:S02]  /*a9e0*/  HADD2.F32 R92, -RZ, R145.reuse.H0_H0 ;  /* 0x20000091ff5c7230 */ /* 0x100fe40000004100 */
[C---:B------:R-:W-:Y:S01]  /*a9f0*/  FMUL R11, R70.reuse, R26 ;  /* 0x0000001a460b7220 */ /* 0x040fe20000400000 */
[----:B------:R-:W-:Y:S02]  /*aa00*/  HADD2.F32 R93, -RZ, R145.H1_H1 ;  /* 0x30000091ff5d7230 */ /* 0x000fe40000004100 */
[C---:B------:R-:W-:Y:S01]  /*aa10*/  FFMA R6, R73.reuse, R89, R6 ;  /* 0x0000005949067223 */ /* 0x040fe20000000006 */
[C---:B------:R-:W-:Y:S01]  /*aa20*/  FFMA R7, R73.reuse, R90, R7 ;  /* 0x0000005a49077223 */ /* 0x040fe20000000007 */
[C---:B------:R-:W-:Y:S01]  /*aa30*/  FFMA R10, R73.reuse, R91, R10 ;  /* 0x0000005b490a7223 */ /* 0x040fe2000000000a */
[C---:B------:R-:W-:Y:S01]  /*aa40*/  FFMA R11, R73.reuse, R92, R11 ;  /* 0x0000005c490b7223 */ /* 0x040fe2000000000b */
[----:B------:R-:W-:Y:S01]  /*aa50*/  FMUL R26, R70, R33 ;  /* 0x00000021461a7220 */ /* 0x000fe20000400000 */
[----:B------:R-:W-:Y:S01]  /*aa60*/  F2FP.SATFINITE.E4M3.F32.PACK_AB_MERGE_C R3, R6, R3, RZ ;  /* 0x000000030603723e */ /* 0x000fe200048070ff */
        /* <DEDUP_REMOVED lines=9> */
[C---:B------:R-:W-:Y:S01]  /*ab00*/  FMUL R30, R70.reuse, R37 ;  /* 0x00000025461e7220 */ /* 0x040fe20000400000 */
[C---:B------:R-:W-:Y:S01]  /*ab10*/  FMUL R37, R70.reuse, R44 ;  /* 0x0000002c46257220 */ /* 0x040fe20000400000 */
[C---:B------:R-:W-:Y:S01]  /*ab20*/  FMUL R24, R70.reuse, R31 ;  /* 0x0000001f46187220 */ /* 0x040fe20000400000 */
[--C-:B------:R-:W-:Y:S02]  /*ab30*/  HADD2.F32 R100, -RZ, R147.reuse.H0_H0 ;  /* 0x20000093ff647230 */ /* 0x100fe40000004100 */
[----:B------:R-:W-:Y:S01]  /*ab40*/  FMUL R27, R70, R34 ;  /* 0x00000022461b7220 */ /* 0x000fe20000400000 */
[----:B------:R-:W-:Y:S02]  /*ab50*/  HADD2.F32 R101, -RZ, R147.H1_H1 ;  /* 0x30000093ff657230 */ /* 0x000fe40000004100 */
[C---:B------:R-:W-:Y:S01]  /*ab60*/  FFMA R24, R73.reuse, R97, R24 ;  /* 0x0000006149187223 */ /* 0x040fe20000000018 */
[C---:B------:R-:W-:Y:S01]  /*ab70*/  FFMA R25, R73.reuse, R98, R25 ;  /* 0x0000006249197223 */ /* 0x040fe20000000019 */
[C---:B------:R-:W-:Y:S01]  /*ab80*/  FFMA R26, R73.reuse, R99, R26 ;  /* 0x00000063491a7223 */ /* 0x040fe2000000001a */
[----:B------:R-:W-:Y:S01]  /*ab90*/  F2FP.F16.E4M3.UNPACK_B R152, R152.H1 ;  /* 0x00000098ff98723e */ /* 0x000fe200030006ff */
[C---:B------:R-:W-:Y:S01]  /*aba0*/  FFMA R27, R73.reuse, R100, R27 ;  /* 0x00000064491b7223 */ /* 0x040fe2000000001b */
[----:B------:R-:W-:Y:S01]  /*abb0*/  F2FP.SATFINITE.E4M3.F32.PACK_AB_MERGE_C R6, R24, R23, RZ ;  /* 0x000000171806723e */ /* 0x000fe200048070ff */
[C---:B------:R-:W-:Y:S01]  /*abc0*/  FMUL R34, R70.reuse, R41 ;  /* 0x0000002946227220 */ /* 0x040fe20000400000 */
[C---:B------:R-:W-:Y:S01]  /*abd0*/  FMUL R41, R70.reuse, R48 ;  /* 0x0000003046297220 */ /* 0x040fe20000400000 */
[----:B------:R-:W-:Y:S01]  /*abe0*/  FMUL R28, R70, R35 ;  /* 0x00000023461c7220 */ /* 0x000fe20000400000 */
[----:B------:R-:W-:Y:S01]  /*abf0*/  F2FP.F16.E4M3.UNPACK_B R153, R153.H1 ;  /* 0x00000099ff99723e */ /* 0x000fe200030006ff */
[--C-:B------:R-:W-:Y:S01]  /*ac00*/  HADD2.F32 R104, -RZ, R148.reuse.H0_H0 ;  /* 0x20000094ff687230 */ /* 0x100fe20000004100 */
[----:B------:R-:W-:Y:S01]  /*ac10*/  F2FP.SATFINITE.E4M3.F32.PACK_AB_MERGE_C R6, R22, R21, R6 ;  /* 0x000000151606723e */ /* 0x000fe20004807006 */
[C---:B------:R-:W-:Y:S01]  /*ac20*/  FFMA R28, R73.reuse, R101, R28 ;  /* 0x00000065491c7223 */ /* 0x040fe2000000001c */
[C---:B------:R-:W-:Y:S01]  /*ac30*/  FFMA R29, R73.reuse, R102, R29 ;  /* 0x00000066491d7223 */ /* 0x040fe2000000001d */
[C---:B------:R-:W-:Y:S01]  /*ac40*/  FFMA R30, R73.reuse, R103, R30 ;  /* 0x00000067491e7223 */ /* 0x040fe2000000001e */
[----:B------:R-:W-:Y:S02]  /*ac50*/  HADD2.F32 R105, -RZ, R148.H1_H1 ;  /* 0x30000094ff697230 */ /* 0x000fe40000004100 */
[C---:B------:R-:W-:Y:S01]  /*ac60*/  FMUL R31, R70.reuse, R38 ;  /* 0x00000026461f7220 */ /* 0x040fe20000400000 */
[----:B------:R-:W-:Y:S01]  /*ac70*/  F2FP.F16.E4M3.UNPACK_B R154, R154.H1 ;  /* 0x0000009aff9a723e */ /* 0x000fe200030006ff */
[C---:B------:R-:W-:Y:S01]  /*ac80*/  FMUL R38, R70.reuse, R45 ;  /* 0x0000002d46267220 */ /* 0x040fe20000400000 */
[C---:B------:R-:W-:Y:S01]  /*ac90*/  FMUL R45, R70.reuse, R52 ;  /* 0x00000034462d7220 */ /* 0x040fe20000400000 */
[----:B------:R-:W-:Y:S01]  /*aca0*/  F2FP.F16.E4M3.UNPACK_B R155, R155.H1 ;  /* 0x0000009bff9b723e */ /* 0x000fe200030006ff */
[----:B------:R-:W-:Y:S01]  /*acb0*/  FFMA R31, R73, R104, R31 ;  /* 0x00000068491f7223 */ /* 0x000fe2000000001f */
[----:B------:R-:W-:Y:S01]  /*acc0*/  FMUL R52, R70, R59 ;  /* 0x0000003b46347220 */ /* 0x000fe20000400000 */
[----:B------:R-:W-:Y:S01]  /*acd0*/  IADD3 R68, PT, PT, R68, 0x1, RZ ;  /* 0x0000000144447810 */ /* 0x000fe20007ffe0ff */
[C---:B------:R-:W-:Y:S01]  /*ace0*/  FMUL R59, R70.reuse, R66 ;  /* 0x00000042463b7220 */ /* 0x040fe20000400000 */
[----:B------:R-:W-:Y:S01]  /*acf0*/  F2FP.SATFINITE.E4M3.F32.PACK_AB_MERGE_C R66, R13, R12, R14 ;  /* 0x0000000c0d42723e */ /* 0x000fe2000480700e */
[C---:B------:R-:W-:Y:S01]  /*ad00*/  FMUL R32, R70.reuse, R39 ;  /* 0x0000002746207220 */ /* 0x040fe20000400000 */
[--C-:B------:R-:W-:Y:S02]  /*ad10*/  HADD2.F32 R108, -RZ, R149.reuse.H0_H0 ;  /* 0x20000095ff6c7230 */ /* 0x100fe40000004100 */
[C---:B------:R-:W-:Y:S01]  /*ad20*/  FMUL R35, R70.reuse, R42 ;  /* 0x0000002a46237220 */ /* 0x040fe20000400000 */
[----:B------:R-:W-:Y:S02]  /*ad30*/  HADD2.F32 R109, -RZ, R149.H1_H1 ;  /* 0x30000095ff6d7230 */ /* 0x000fe40000004100 */
[C---:B------:R-:W-:Y:S01]  /*ad40*/  FFMA R32, R73.reuse, R105, R32 ;  /* 0x0000006949207223 */ /* 0x040fe20000000020 */
[----:B------:R-:W-:Y:S01]  /*ad50*/  FMUL R36, R70, R43 ;  /* 0x0000002b46247220 */ /* 0x000fe20000400000 */
[C---:B------:R-:W-:Y:S01]  /*ad60*/  FFMA R33, R73.reuse, R106, R33 ;  /* 0x0000006a49217223 */ /* 0x040fe20000000021 */
[C---:B------:R-:W-:Y:S01]  /*ad70*/  FFMA R34, R73.reuse, R107, R34 ;  /* 0x0000006b49227223 */ /* 0x040fe20000000022 */
[--C-:B------:R-:W-:Y:S01]  /*ad80*/  HADD2.F32 R112, -RZ, R150.reuse.H0_H0 ;  /* 0x20000096ff707230 */ /* 0x100fe20000004100 */
[----:B------:R-:W-:Y:S01]  /*ad90*/  F2FP.SATFINITE.E4M3.F32.PACK_AB_MERGE_C R32, R32, R31, RZ ;  /* 0x0000001f2020723e */ /* 0x000fe200048070ff */
[C---:B------:R-:W-:Y:S01]  /*ada0*/  FFMA R35, R73.reuse, R108, R35 ;  /* 0x0000006c49237223 */ /* 0x040fe20000000023 */
[----:B------:R-:W-:Y:S02]  /*adb0*/  HADD2.F32 R113, -RZ, R150.H1_H1 ;  /* 0x30000096ff717230 */ /* 0x000fe40000004100 */
[----:B------:R-:W-:Y:S01]  /*adc0*/  FMUL R39, R70, R46 ;  /* 0x0000002e46277220 */ /* 0x000fe20000400000 */
[----:B------:R-:W-:Y:S01]  /*add0*/  F2FP.SATFINITE.E4M3.F32.PACK_AB_MERGE_C R32, R30, R29, R32 ;  /* 0x0000001d1e20723e */ /* 0x000fe20004807020 */
[C---:B------:R-:W-:Y:S01]  /*ade0*/  FFMA R36, R73.reuse, R109, R36 ;  /* 0x0000006d49247223 */ /* 0x040fe20000000024 */
[C---:B------:R-:W-:Y:S01]  /*adf0*/  FMUL R40, R70.reuse, R47 ;  /* 0x0000002f46287220 */ /* 0x040fe20000400000 */
[C---:B------:R-:W-:Y:S01]  /*ae00*/  FFMA R37, R73.reuse, R110, R37 ;  /* 0x0000006e49257223 */ /* 0x040fe20000000025 */
[C---:B------:R-:W-:Y:S01]  /*ae10*/  FFMA R38, R73.reuse, R111, R38 ;  /* 0x0000006f49267223 */ /* 0x040fe20000000026 */
[C---:B------:R-:W-:Y:S01]  /*ae20*/  FMUL R42, R70.reuse, R49 ;  /* 0x00000031462a7220 */ /* 0x040fe20000400000 */
        /* <DEDUP_REMOVED lines=8> */
[C---:B------:R-:W-:Y:S01]  /*aeb0*/  FMUL R57, R70.reuse, R64 ;  /* 0x0000004046397220 */ /* 0x040fe20000400000 */
[----:B------:R-:W-:Y:S01]  /*aec0*/  FFMA R42, R73, R115, R42 ;  /* 0x00000073492a7223 */ /* 0x000fe2000000002a */
[C---:B------:R-:W-:Y:S01]  /*aed0*/  FMUL R46, R70.reuse, R53 ;  /* 0x00000035462e7220 */ /* 0x040fe20000400000 */
[--C-:B------:R-:W-:Y:S01]  /*aee0*/  HADD2.F32 R120, -RZ, R152.reuse.H0_H0 ;  /* 0x20000098ff787230 */ /* 0x100fe20000004100 */
[----:B------:R-:W-:Y:S01]  /*aef0*/  F2FP.SATFINITE.E4M3.F32.PACK_AB_MERGE_C R64, R5, R4, R76 ;  /* 0x000000040540723e */ /* 0x000fe2000480704c */
[C---:B------:R-:W-:Y:S01]  /*af00*/  FMUL R51, R70.reuse, R58 ;  /* 0x0000003a46337220 */ /* 0x040fe20000400000 */
[C---:B------:R-:W-:Y:S01]  /*af10*/  FMUL R53, R70.reuse, R60 ;  /* 0x0000003c46357220 */ /* 0x040fe20000400000 */
[C---:B------:R-:W-:Y:S01]  /*af20*/  FFMA R43, R73.reuse, R116, R43 ;  /* 0x00000074492b7223 */ /* 0x040fe2000000002b */
[----:B------:R-:W-:Y:S02]  /*af30*/  HADD2.F32 R121, -RZ, R152.H1_H1 ;  /* 0x30000098ff797230 */ /* 0x000fe40000004100 */
[C---:B------:R-:W-:Y:S01]  /*af40*/  FMUL R47, R70.reuse, R54 ;  /* 0x00000036462f7220 */ /* 0x040fe20000400000 */
[C---:B------:R-:W-:Y:S01]  /*af50*/  FMUL R58, R70.reuse, R65 ;  /* 0x00000041463a7220 */ /* 0x040fe20000400000 */
[----:B------:R-:W-:Y:S01]  /*af60*/  FMUL R60, R70, R67 ;  /* 0x00000043463c7220 */ /* 0x000fe20000400000 */
[----:B------:R-:W-:Y:S01]  /*af70*/  F2FP.SATFINITE.E4M3.F32.PACK_AB_MERGE_C R5, R20, R11, RZ ;  /* 0x0000000b1405723e */ /* 0x000fe200048070ff */
[----:B------:R-:W-:Y:S01]  /*af80*/  FFMA R44, R73, R117, R44 ;  /* 0x00000075492c7223 */ /* 0x000fe2000000002c */
[C---:B------:R-:W-:Y:S01]  /*af90*/  FMUL R48, R70.reuse, R55 ;  /* 0x0000003746307220 */ /* 0x040fe20000400000 */
[----:B------:R-:W-:Y:S01]  /*afa0*/  F2FP.SATFINITE.E4M3.F32.PACK_AB_MERGE_C R65, R9, R8, R78 ;  /* 0x000000080941723e */ /* 0x000fe2000480704e */
[----:B------:R-:W-:Y:S01]  /*afb0*/  FFMA R45, R73, R118, R45 ;  /* 0x00000076492d7223 */ /* 0x000fe2000000002d */
[----:B------:R-:W-:Y:S01]  /*afc0*/  F2FP.SATFINITE.E4M3.F32.PACK_AB_MERGE_C R67, R17, R16, R18 ;  /* 0x000000101143723e */ /* 0x000fe20004807012 */
[----:B------:R-:W-:Y:S01]  /*afd0*/  FMUL R49, R70, R56 ;  /* 0x0000003846317220 */ /* 0x000fe20000400000 */
[C---:B------:R-:W-:Y:S01]  /*afe0*/  FFMA R46, R73.reuse, R119, R46 ;  /* 0x00000077492e7223 */ /* 0x040fe2000000002e */
[--C-:B------:R-:W-:Y:S02]  /*aff0*/  HADD2.F32 R124, -RZ, R153.reuse.H0_H0 ;  /* 0x20000099ff7c7230 */ /* 0x100fe40000004100 */
[C---:B------:R-:W-:Y:S01]  /*b000*/  FFMA R47, R73.reuse, R120, R47 ;  /* 0x00000078492f7223 */ /* 0x040fe2000000002f */
[----:B------:R1:W-:Y:S01]  /*b010*/  STS.128 [R137+UR44+0xa200], R64 ;  /* 0x00a2004089007988 */ /* 0x0003e20008000c2c */
[----:B------:R-:W-:Y:S01]  /*b020*/  HADD2.F32 R125, -RZ, R153.H1_H1 ;  /* 0x30000099ff7d7230 */ /* 0x000fe20000004100 */
[----:B------:R-:W-:Y:S01]  /*b030*/  F2FP.SATFINITE.E4M3.F32.PACK_AB_MERGE_C R5, R10, R7, R5 ;  /* 0x000000070a05723e */ /* 0x000fe20004807005 */
[C---:B------:R-:W-:Y:S01]  /*b040*/  FFMA R48, R73.reuse, R121, R48 ;  /* 0x0000007949307223 */ /* 0x040fe20000000030 */
[----:B------:R-:W-:Y:S01]  /*b050*/  F2FP.SATFINITE.E4M3.F32.PACK_AB_MERGE_C R7, R28, R27, RZ ;  /* 0x0000001b1c07723e */ /* 0x000fe200048070ff */
        /* <DEDUP_REMOVED lines=8> */
[----:B------:R-:W-:Y:S01]  /*b0e0*/  FMUL R56, R70, R63 ;  /* 0x0000003f46387220 */ /* 0x000fe20000400000 */
[----:B------:R-:W-:Y:S01]  /*b0f0*/  F2FP.SATFINITE.E4M3.F32.PACK_AB_MERGE_C R4, R2, R0, R3 ;  /* 0x000000000204723e */ /* 0x000fe20004807003 */
[C---:B------:R-:W-:Y:S01]  /*b100*/  FFMA R53, R73.reuse, R126, R53 ;  /* 0x0000007e49357223 */ /* 0x040fe20000000035 */
[----:B------:R-:W-:Y:S01]  /*b110*/  F2FP.SATFINITE.E4M3.F32.PACK_AB_MERGE_C R7, R26, R25, R7 ;  /* 0x000000191a07723e */ /* 0x000fe20004807007 */
[C---:B------:R-:W-:Y:S01]  /*b120*/  FFMA R54, R73.reuse, R127, R54 ;  /* 0x0000007f49367223 */ /* 0x040fe20000000036 */
[--C-:B------:R-:W-:Y:S02]  /*b130*/  HADD2.F32 R74, -RZ, R155.reuse.H0_H0 ;  /* 0x2000009bff4a7230 */ /* 0x100fe40000004100 */
[C---:B------:R-:W-:Y:S01]  /*b140*/  FFMA R55, R73.reuse, R128, R55 ;  /* 0x0000008049377223 */ /* 0x040fe20000000037 */
[----:B------:R-:W-:Y:S01]  /*b150*/  HADD2.F32 R131, -RZ, R155.H1_H1 ;  /* 0x3000009bff837230 */ /* 0x000fe20000004100 */
[----:B------:R1:W-:Y:S01]  /*b160*/  STS.128 [R176+0xa010], R4 ;  /* 0x00a01004b0007388 */ /* 0x0003e20000000c00 */
[----:B------:R-:W-:Y:S01]  /*b170*/  F2FP.SATFINITE.E4M3.F32.PACK_AB_MERGE_C R35, R36, R35, RZ ;  /* 0x000000232423723e */ /* 0x000fe200048070ff */
[C---:B------:R-:W-:Y:S01]  /*b180*/  FFMA R56, R73.reuse, R129, R56 ;  /* 0x0000008149387223 */ /* 0x040fe20000000038 */
[----:B------:R-:W-:Y:S01]  /*b190*/  F2FP.SATFINITE.E4M3.F32.PACK_AB_MERGE_C R39, R40, R39, RZ ;  /* 0x000000272827723e */ /* 0x000fe200048070ff */
[C---:B------:R-:W-:Y:S01]  /*b1a0*/  FFMA R57, R73.reuse, R72, R57 ;  /* 0x0000004849397223 */ /* 0x040fe20000000039 */
[----:B------:R-:W-:Y:S01]  /*b1b0*/  F2FP.SATFINITE.E4M3.F32.PACK_AB_MERGE_C R43, R44, R43, RZ ;  /* 0x0000002b2c2b723e */ /* 0x000fe200048070ff */
[C---:B------:R-:W-:Y:S01]  /*b1c0*/  FFMA R58, R73.reuse, R75, R58 ;  /* 0x0000004b493a7223 */ /* 0x040fe2000000003a */
[C---:B------:R-:W-:Y:S01]  /*b1d0*/  FFMA R59, R73.reuse, R74, R59 ;  /* 0x0000004a493b7223 */ /* 0x040fe2000000003b */
[----:B------:R-:W-:Y:S01]  /*b1e0*/  F2FP.SATFINITE.E4M3.F32.PACK_AB_MERGE_C R33, R34, R33, R35 ;  /* 0x000000212221723e */ /* 0x000fe20004807023 */
        /* <DEDUP_REMOVED lines=11> */
[----:B------:R-:W-:Y:S05]  /*b2a0*/  F2FP.SATFINITE.E4M3.F32.PACK_AB_MERGE_C R51, R58, R57, R59 ;  /* 0x000000393a33723e */ /* 0x000fea000480703b */
        /* <DEDUP_REMOVED lines=18> */
.L_x_130:
[----:B------:R-:W-:Y:S05]  /*b3d0*/  BSYNC.RECONVERGENT B0 ;  /* 0x0000000000007941 */ /* 0x000fea0003800200 */
.L_x_129:
[----:B------:R-:W-:Y:S01]  /*b3e0*/  R2UR UR4, R160 ;  /* 0x00000000a00472ca */ /* 0x000fe200000e0000 */
[----:B------:R-:W-:Y:S01]  /*b3f0*/  BAR.SYNC.DEFER_BLOCKING 0x1, 0x80 ;  /* 0x0042000000007b1d */ /* 0x000fe20000010000 */
[----:B------:R-:W-:Y:S01]  /*b400*/  ISETP.NE.AND P0, PT, R162, 0x2, PT ;  /* 0x00000002a200780c */ /* 0x000fe20003f05270 */
[----:B------:R-:W-:Y:S01]  /*b410*/  UISETP.NE.AND UP0, UPT, UR45, URZ, UPT ;  /* 0x000000ff2d00728c */ /* 0x000fe2000bf05270 */
[----:B------:R-:W-:Y:S01]  /*b420*/  ISETP.NE.AND P1, PT, R68, 0x2, PT ;  /* 0x000000024400780c */ /* 0x000fe20003f25270 */
[----:B------:R-:W-:Y:S01]  /*b430*/  UIADD3 UR20, UPT, UPT, UR37, UR59, URZ ;  /* 0x0000003b25147290 */ /* 0x000fe2000fffe0ff */
[----:B------:R-:W-:Y:S02]  /*b440*/  SEL R0, RZ, 0x1, P0 ;  /* 0x00000001ff007807 */ /* 0x000fe40000000000 */
[----:B------:R-:W-:Y:S02]  /*b450*/  SEL R3, RZ, 0x1, P1 ;  /* 0x00000001ff037807 */ /* 0x000fe40000800000 */
[----:B------:R-:W-:Y:S02]  /*b460*/  LOP3.LUT R167, R167, R0, RZ, 0x3c, !PT ;  /* 0x00000000a7a77212 */ /* 0x000fe400078e3cff */
[----:B------:R-:W-:Y:S01]  /*b470*/  LOP3.LUT R168, R168, R3, RZ, 0x3c, !PT ;  /* 0x00000003a8a87212 */ /* 0x000fe200078e3cff */
[----:B------:R-:W-:Y:S01]  /*b480*/  UIADD3 UR16, UPT, UPT, UR38, UR4, URZ ;  /* 0x0000000426107290 */ /* 0x000fe2000fffe0ff */
[----:B------:R-:W-:Y:S02]  /*b490*/  SEL R162, R162, RZ, P0 ;  /* 0x000000ffa2a27207 */ /* 0x000fe40000000000 */
[----:B------:R-:W-:Y:S01]  /*b4a0*/  SEL R68, R68, RZ, P1 ;  /* 0x000000ff44447207 */ /* 0x000fe20000800000 */
[----:B------:R-:W-:Y:S01]  /*b4b0*/  UMOV UR36, UR58 ;  /* 0x0000003a00247c82 */ /* 0x000fe20008000000 */
[----:B------:R-:W-:Y:S07]  /*b4c0*/  BRA.U UP0, `(.L_x_131) ;  /* 0xffffff9900747547 */ /* 0x000fee000b83ffff */
[----:B------:R-:W-:Y:S05]  /*b4d0*/  EXIT ;  /* 0x000000000000794d */ /* 0x000fea0003800000 */
.L_x_24:
[----:B--2---:R2:W3:Y:S02]  /*b4e0*/  SYNCS.PHASECHK.TRANS64.TRYWAIT P0, [R0+URZ+0xd0], R3 ;  /* 0x0000d003000075a7 */ /* 0x0044e400080011ff */
[----:B---3--:R-:W-:Y:S05]  /*b4f0*/  @!P0 NANOSLEEP.SYNCS 0x989680 ;  /* 0x009896800000895d */ /* 0x008fea0003900000 */
[----:B------:R-:W3:Y:S02]  /*b500*/  @!P0 SYNCS.PHASECHK.TRANS64 P0, [R0+URZ+0xd0], R3 ;  /* 0x0000d003000085a7 */ /* 0x000ee400080010ff */
[----:B---3--:R-:W-:Y:S05]  /*b510*/  @!P0 BRA `(.L_x_24) ;  /* 0xfffffffc00f08947 */ /* 0x008fea000383ffff */
[----:B------:R-:W-:Y:S05]  /*b520*/  BRA `(.L_x_132) ;  /* 0xffffff6000d07947 */ /* 0x000fea000383ffff */
.L_x_27:
[----:B--2---:R-:W-:-:S07]  /*b530*/  MOV R0, UR33 ;  /* 0x0000002100007c02 */ /* 0x004fce0008000f00 */
.L_x_133:
[----:B--2---:R2:W3:Y:S02]  /*b540*/  SYNCS.PHASECHK.TRANS64.TRYWAIT P0, [R0+URZ+0x18], R3 ;  /* 0x00001803000075a7 */ /* 0x0044e400080011ff */
[----:B---3--:R-:W-:Y:S05]  /*b550*/  @!P0 NANOSLEEP.SYNCS 0x989680 ;  /* 0x009896800000895d */ /* 0x008fea0003900000 */
[----:B------:R-:W3:Y:S02]  /*b560*/  @!P0 SYNCS.PHASECHK.TRANS64 P0, [R0+URZ+0x18], R3 ;  /* 0x00001803000085a7 */ /* 0x000ee400080010ff */
[----:B---3--:R-:W-:Y:S05]  /*b570*/  @!P0 BRA `(.L_x_133) ;  /* 0xfffffffc00f08947 */ /* 0x008fea000383ffff */
[----:B------:R-:W-:Y:S05]  /*b580*/  BRA `(.L_x_26) ;  /* 0xffffff6400107947 */ /* 0x000fea000383ffff */
.L_x_34:
[----:B-1----:R-:W-:-:S07]  /*b590*/  MOV R0, UR17 ;  /* 0x0000001100007c02 */ /* 0x002fce0008000f00 */
.L_x_134:
[----:B-1----:R1:W2:Y:S02]  /*b5a0*/  SYNCS.PHASECHK.TRANS64.TRYWAIT P0, [R0+URZ+0x18], R3 ;  /* 0x00001803000075a7 */ /* 0x0022a400080011ff */
[----:B--2---:R-:W-:Y:S05]  /*b5b0*/  @!P0 NANOSLEEP.SYNCS 0x989680 ;  /* 0x009896800000895d */ /* 0x004fea0003900000 */
[----:B------:R-:W2:Y:S02]  /*b5c0*/  @!P0 SYNCS.PHASECHK.TRANS64 P0, [R0+URZ+0x18], R3 ;  /* 0x00001803000085a7 */ /* 0x000ea400080010ff */
[----:B--2---:R-:W-:Y:S05]  /*b5d0*/  @!P0 BRA `(.L_x_134) ;  /* 0xfffffffc00f08947 */ /* 0x004fea000383ffff */
[----:B------:R-:W-:Y:S05]  /*b5e0*/  BRA `(.L_x_33) ;  /* 0xffffff6400cc7947 */ /* 0x000fea000383ffff */
.L_x_39:
[----:B-1----:R1:W2:Y:S02]  /*b5f0*/  SYNCS.PHASECHK.TRANS64.TRYWAIT P0, [R3+URZ+0x80], R0 ;  /* 0x00008000030075a7 */ /* 0x0022a400080011ff */
[----:B--2---:R-:W-:Y:S05]  /*b600*/  @!P0 NANOSLEEP.SYNCS 0x989680 ;  /* 0x009896800000895d */ /* 0x004fea0003900000 */
[----:B------:R-:W2:Y:S02]  /*b610*/  @!P0 SYNCS.PHASECHK.TRANS64 P0, [R3+URZ+0x80], R0 ;  /* 0x00008000030085a7 */ /* 0x000ea400080010ff */
[----:B--2---:R-:W-:Y:S05]  /*b620*/  @!P0 BRA `(.L_x_39) ;  /* 0xfffffffc00f08947 */ /* 0x004fea000383ffff */
[----:B------:R-:W-:Y:S05]  /*b630*/  BRA `(.L_x_135) ;  /* 0xffffff68006c7947 */ /* 0x000fea000383ffff */
.L_x_43:
[----:B-1----:R-:W-:-:S07]  /*b640*/  MOV R0, UR4 ;  /* 0x0000000400007c02 */ /* 0x002fce0008000f00 */
.L_x_136:
[----:B-1----:R1:W2:Y:S02]  /*b650*/  SYNCS.PHASECHK.TRANS64.TRYWAIT P0, [R0+URZ], R3 ;  /* 0x00000003000075a7 */ /* 0x0022a400080011ff */
[----:B--2---:R-:W-:Y:S05]  /*b660*/  @!P0 NANOSLEEP.SYNCS 0x989680 ;  /* 0x009896800000895d */ /* 0x004fea0003900000 */
[----:B------:R-:W2:Y:S02]  /*b670*/  @!P0 SYNCS.PHASECHK.TRANS64 P0, [R0+URZ], R3 ;  /* 0x00000003000085a7 */ /* 0x000ea400080010ff */
[----:B--2---:R-:W-:Y:S05]  /*b680*/  @!P0 BRA `(.L_x_136) ;  /* 0xfffffffc00f08947 */ /* 0x004fea000383ffff */
[----:B------:R-:W-:Y:S05]  /*b690*/  BRA `(.L_x_137) ;  /* 0xffffff7000147947 */ /* 0x000fea000383ffff */
.L_x_44:
[----:B------:R-:W-:-:S07]  /*b6a0*/  MOV R0, UR5 ;  /* 0x0000000500007c02 */ /* 0x000fce0008000f00 */
.L_x_138:
[----:B-1----:R1:W2:Y:S02]  /*b6b0*/  SYNCS.PHASECHK.TRANS64.TRYWAIT P0, [R0+URZ], R3 ;  /* 0x00000003000075a7 */ /* 0x0022a400080011ff */
[----:B--2---:R-:W-:Y:S05]  /*b6c0*/  @!P0 NANOSLEEP.SYNCS 0x989680 ;  /* 0x009896800000895d */ /* 0x004fea0003900000 */
[----:B------:R-:W2:Y:S02]  /*b6d0*/  @!P0 SYNCS.PHASECHK.TRANS64 P0, [R0+URZ], R3 ;  /* 0x00000003000085a7 */ /* 0x000ea400080010ff */
[----:B--2---:R-:W-:Y:S05]  /*b6e0*/  @!P0 BRA `(.L_x_138) ;  /* 0xfffffffc00f08947 */ /* 0x004fea000383ffff */
[----:B------:R-:W-:Y:S05]  /*b6f0*/  BRA `(.L_x_139) ;  /* 0xffffff7000207947 */ /* 0x000fea000383ffff */
.L_x_47:
[----:B-1----:R1:W2:Y:S02]  /*b700*/  SYNCS.PHASECHK.TRANS64.TRYWAIT P0, [R2+URZ+0xc0], R5 ;  /* 0x0000c005020075a7 */ /* 0x0022a400080011ff */
[----:B--2---:R-:W-:Y:S05]  /*b710*/  @!P0 NANOSLEEP.SYNCS 0x989680 ;  /* 0x009896800000895d */ /* 0x004fea0003900000 */
[----:B------:R-:W2:Y:S02]  /*b720*/  @!P0 SYNCS.PHASECHK.TRANS64 P0, [R2+URZ+0xc0], R5 ;  /* 0x0000c005020085a7 */ /* 0x000ea400080010ff */
[----:B--2---:R-:W-:Y:S05]  /*b730*/  @!P0 BRA `(.L_x_47) ;  /* 0xfffffffc00f08947 */ /* 0x004fea000383ffff */
[----:B------:R-:W-:Y:S05]  /*b740*/  BRA `(.L_x_140) ;  /* 0xffffff7000847947 */ /* 0x000fea000383ffff */
.L_x_48:
[----:B------:R-:W-:-:S07]  /*b750*/  MOV R2, UR4 ;  /* 0x0000000400027c02 */ /* 0x000fce0008000f00 */
.L_x_141:
[----:B-1----:R1:W2:Y:S02]  /*b760*/  SYNCS.PHASECHK.TRANS64.TRYWAIT P0, [R2+URZ+0x90], R5 ;  /* 0x00009005020075a7 */ /* 0x0022a400080011ff */
[----:B--2---:R-:W-:Y:S05]  /*b770*/  @!P0 NANOSLEEP.SYNCS 0x989680 ;  /* 0x009896800000895d */ /* 0x004fea0003900000 */
[----:B------:R-:W2:Y:S02]  /*b780*/  @!P0 SYNCS.PHASECHK.TRANS64 P0, [R2+URZ+0x90], R5 ;  /* 0x00009005020085a7 */ /* 0x000ea400080010ff */
[----:B--2---:R-:W-:Y:S05]  /*b790*/  @!P0 BRA `(.L_x_141) ;  /* 0xfffffffc00f08947 */ /* 0x004fea000383ffff */
[----:B------:R-:W-:Y:S05]  /*b7a0*/  BRA `(.L_x_142) ;  /* 0xffffff7000947947 */ /* 0x000fea000383ffff */
.L_x_49:
[----:B-1----:R1:W2:Y:S02]  /*b7b0*/  SYNCS.PHASECHK.TRANS64.TRYWAIT P1, [R2+URZ+0x80], R5 ;  /* 0x00008005020075a7 */ /* 0x0022a400080211ff */
[----:B--2---:R-:W-:Y:S05]  /*b7c0*/  @!P1 NANOSLEEP.SYNCS 0x989680 ;  /* 0x009896800000995d */ /* 0x004fea0003900000 */
[----:B------:R-:W2:Y:S02]  /*b7d0*/  @!P1 SYNCS.PHASECHK.TRANS64 P1, [R2+URZ+0x80], R5 ;  /* 0x00008005020095a7 */ /* 0x000ea400080210ff */
[----:B--2---:R-:W-:Y:S05]  /*b7e0*/  @!P1 BRA `(.L_x_49) ;  /* 0xfffffffc00f09947 */ /* 0x004fea000383ffff */
[----:B------:R-:W-:Y:S05]  /*b7f0*/  BRA `(.L_x_143) ;  /* 0xffffff7000c47947 */ /* 0x000fea000383ffff */
.L_x_52:
[----:B------:R-:W-:-:S07]  /*b800*/  MOV R0, UR4 ;  /* 0x0000000400007c02 */ /* 0x000fce0008000f00 */
.L_x_144:
[----:B-1----:R1:W2:Y:S02]  /*b810*/  SYNCS.PHASECHK.TRANS64.TRYWAIT P0, [R0+URZ+0x90], R3 ;  /* 0x00009003000075a7 */ /* 0x0022a400080011ff */
[----:B--2---:R-:W-:Y:S05]  /*b820*/  @!P0 NANOSLEEP.SYNCS 0x989680 ;  /* 0x009896800000895d */ /* 0x004fea0003900000 */
[----:B------:R-:W2:Y:S02]  /*b830*/  @!P0 SYNCS.PHASECHK.TRANS64 P0, [R0+URZ+0x90], R3 ;  /* 0x00009003000085a7 */ /* 0x000ea400080010ff */
[----:B--2---:R-:W-:Y:S05]  /*b840*/  @!P0 BRA `(.L_x_144) ;  /* 0xfffffffc00f08947 */ /* 0x004fea000383ffff */
[----:B------:R-:W-:Y:S05]  /*b850*/  BRA `(.L_x_51) ;  /* 0xffffff7400187947 */ /* 0x000fea000383ffff */
.L_x_59:
[----:B-1----:R1:W2:Y:S02]  /*b860*/  SYNCS.PHASECHK.TRANS64.TRYWAIT P1, [R0+URZ+0x80], R5 ;  /* 0x00008005000075a7 */ /* 0x0022a400080211ff */
[----:B--2---:R-:W-:Y:S05]  /*b870*/  @!P1 NANOSLEEP.SYNCS 0x989680 ;  /* 0x009896800000995d */ /* 0x004fea0003900000 */
[----:B------:R-:W2:Y:S02]  /*b880*/  @!P1 SYNCS.PHASECHK.TRANS64 P1, [R0+URZ+0x80], R5 ;  /* 0x00008005000095a7 */ /* 0x000ea400080210ff */
[----:B--2---:R-:W-:Y:S05]  /*b890*/  @!P1 BRA `(.L_x_59) ;  /* 0xfffffffc00f09947 */ /* 0x004fea000383ffff */
[----:B------:R-:W-:Y:S05]  /*b8a0*/  BRA `(.L_x_145) ;  /* 0xffffff7800787947 */ /* 0x000fea000383ffff */
.L_x_60:
[----:B------:R-:W-:-:S07]  /*b8b0*/  MOV R3, UR18 ;  /* 0x0000001200037c02 */ /* 0x000fce0008000f00 */
.L_x_146:
[----:B-1----:R1:W2:Y:S02]  /*b8c0*/  SYNCS.PHASECHK.TRANS64.TRYWAIT P0, [R3+URZ+0xb0], R0 ;  /* 0x0000b000030075a7 */ /* 0x0022a400080011ff */
[----:B--2---:R-:W-:Y:S05]  /*b8d0*/  @!P0 NANOSLEEP.SYNCS 0x989680 ;  /* 0x009896800000895d */ /* 0x004fea0003900000 */
[----:B------:R-:W2:Y:S02]  /*b8e0*/  @!P0 SYNCS.PHASECHK.TRANS64 P0, [R3+URZ+0xb0], R0 ;  /* 0x0000b000030085a7 */ /* 0x000ea400080010ff */
[----:B--2---:R-:W-:Y:S05]  /*b8f0*/  @!P0 BRA `(.L_x_146) ;  /* 0xfffffffc00f08947 */ /* 0x004fea000383ffff */
[----:B------:R-:W-:Y:S05]  /*b900*/  BRA `(.L_x_147) ;  /* 0xffffff7800ac7947 */ /* 0x000fea000383ffff */
.L_x_63:
[----:B------:R-:W-:Y:S07]  /*b910*/  MOV R0, UR6 ;  /* 0x0000000600007c02 */ /* 0x000fee0008000f00 */
.L_x_148:
[----:B-1----:R1:W2:Y:S02]  /*b920*/  SYNCS.PHASECHK.TRANS64.TRYWAIT P0, [R0+URZ], R3 ;  /* 0x00000003000075a7 */ /* 0x0022a400080011ff */
[----:B--2---:R-:W-:Y:S05]  /*b930*/  @!P0 NANOSLEEP.SYNCS 0x989680 ;  /* 0x009896800000895d */ /* 0x004fea0003900000 */
[----:B------:R-:W2:Y:S02]  /*b940*/  @!P0 SYNCS.PHASECHK.TRANS64 P0, [R0+URZ], R3 ;  /* 0x00000003000085a7 */ /* 0x000ea400080010ff */
[----:B--2---:R-:W-:Y:S05]  /*b950*/  @!P0 BRA `(.L_x_148) ;  /* 0xfffffffc00f08947 */ /* 0x004fea000383ffff */
[----:B------:R-:W-:Y:S05]  /*b960*/  BRA `(.L_x_62) ;  /* 0xffffff7800cc7947 */ /* 0x000fea000383ffff */
.L_x_66:
[----:B------:R-:W-:-:S07]  /*b970*/  MOV R0, UR4 ;  /* 0x0000000400007c02 */ /* 0x000fce0008000f00 */
.L_x_149:
[----:B--2---:R2:W4:Y:S02]  /*b980*/  SYNCS.PHASECHK.TRANS64.TRYWAIT P0, [R0+URZ], R3 ;  /* 0x00000003000075a7 */ /* 0x00452400080011ff */
[----:B----4-:R-:W-:Y:S05]  /*b990*/  @!P0 NANOSLEEP.SYNCS 0x989680 ;  /* 0x009896800000895d */ /* 0x010fea0003900000 */
[----:B------:R-:W4:Y:S02]  /*b9a0*/  @!P0 SYNCS.PHASECHK.TRANS64 P0, [R0+URZ], R3 ;  /* 0x00000003000085a7 */ /* 0x000f2400080010ff */
[----:B----4-:R-:W-:Y:S05]  /*b9b0*/  @!P0 BRA `(.L_x_149) ;  /* 0xfffffffc00f08947 */ /* 0x010fea000383ffff */
[----:B------:R-:W-:Y:S05]  /*b9c0*/  BRA `(.L_x_150) ;  /* 0xffffff7c006c7947 */ /* 0x000fea000383ffff */
.L_x_67:
[----:B------:R-:W-:-:S07]  /*b9d0*/  MOV R0, UR4 ;  /* 0x0000000400007c02 */ /* 0x000fce0008000f00 */
.L_x_151:
[----:B-1----:R1:W2:Y:S02]  /*b9e0*/  SYNCS.PHASECHK.TRANS64.TRYWAIT P0, [R0+URZ], R3 ;  /* 0x00000003000075a7 */ /* 0x0022a400080011ff */
[----:B--2---:R-:W-:Y:S05]  /*b9f0*/  @!P0 NANOSLEEP.SYNCS 0x989680 ;  /* 0x009896800000895d */ /* 0x004fea0003900000 */
[----:B------:R-:W2:Y:S02]  /*ba00*/  @!P0 SYNCS.PHASECHK.TRANS64 P0, [R0+URZ], R3 ;  /* 0x00000003000085a7 */ /* 0x000ea400080010ff */
[----:B--2---:R-:W-:Y:S05]  /*ba10*/  @!P0 BRA `(.L_x_151) ;  /* 0xfffffffc00f08947 */ /* 0x004fea000383ffff */
[----:B------:R-:W-:Y:S05]  /*ba20*/  BRA `(.L_x_152) ;  /* 0xffffff7c00787947 */ /* 0x000fea000383ffff */
.L_x_72:
[----:B--2---:R2:W3:Y:S02]  /*ba30*/  SYNCS.PHASECHK.TRANS64.TRYWAIT P0, [R12+URZ+0x80], R9 ;  /* 0x000080090c0075a7 */ /* 0x0044e400080011ff */
[----:B---3--:R-:W-:Y:S05]  /*ba40*/  @!P0 NANOSLEEP.SYNCS 0x989680 ;  /* 0x009896800000895d */ /* 0x008fea0003900000 */
[----:B------:R-:W3:Y:S02]  /*ba50*/  @!P0 SYNCS.PHASECHK.TRANS64 P0, [R12+URZ+0x80], R9 ;  /* 0x000080090c0085a7 */ /* 0x000ee400080010ff */
[----:B---3--:R-:W-:Y:S05]  /*ba60*/  @!P0 BRA `(.L_x_72) ;  /* 0xfffffffc00f08947 */ /* 0x008fea000383ffff */
[----:B------:R-:W-:Y:S05]  /*ba70*/  BRA `(.L_x_153) ;  /* 0xffffff8000a87947 */ /* 0x000fea000383ffff */
.L_x_75:
[----:B------:R-:W-:Y:S07]  /*ba80*/  MOV R0, UR21 ;  /* 0x0000001500007c02 */ /* 0x000fee0008000f00 */
.L_x_154:
[----:B--2---:R2:W3:Y:S02]  /*ba90*/  SYNCS.PHASECHK.TRANS64.TRYWAIT P2, [R0+URZ+0x78], R11 ;  /* 0x0000780b000075a7 */ /* 0x0044e400080411ff */
[----:B---3--:R-:W-:Y:S05]  /*baa0*/  @!P2 NANOSLEEP.SYNCS 0x989680 ;  /* 0x009896800000a95d */ /* 0x008fea0003900000 */
[----:B------:R-:W3:Y:S02]  /*bab0*/  @!P2 SYNCS.PHASECHK.TRANS64 P2, [R0+URZ+0x78], R11 ;  /* 0x0000780b0000a5a7 */ /* 0x000ee400080410ff */
[----:B---3--:R-:W-:Y:S05]  /*bac0*/  @!P2 BRA `(.L_x_154) ;  /* 0xfffffffc00f0a947 */ /* 0x008fea000383ffff */
[----:B------:R-:W-:Y:S05]  /*bad0*/  BRA `(.L_x_74) ;  /* 0xffffff8800107947 */ /* 0x000fea000383ffff */
.L_x_78:
[----:B--2---:R-:W-:Y:S07]  /*bae0*/  MOV R0, UR21 ;  /* 0x0000001500007c02 */ /* 0x004fee0008000f00 */
.L_x_155:
[----:B--2---:R2:W3:Y:S02]  /*baf0*/  SYNCS.PHASECHK.TRANS64.TRYWAIT P0, [R0+URZ+0x50], R9 ;  /* 0x00005009000075a7 */ /* 0x0044e400080011ff */
[----:B---3--:R-:W-:Y:S05]  /*bb00*/  @!P0 NANOSLEEP.SYNCS 0x989680 ;  /* 0x009896800000895d */ /* 0x008fea0003900000 */
[----:B------:R-:W3:Y:S02]  /*bb10*/  @!P0 SYNCS.PHASECHK.TRANS64 P0, [R0+URZ+0x50], R9 ;  /* 0x00005009000085a7 */ /* 0x000ee400080010ff */
[----:B---3--:R-:W-:Y:S05]  /*bb20*/  @!P0 BRA `(.L_x_155) ;  /* 0xfffffffc00f08947 */ /* 0x008fea000383ffff */
[----:B------:R-:W-:Y:S05]  /*bb30*/  BRA `(.L_x_156) ;  /* 0xffffff88006c7947 */ /* 0x000fea000383ffff */
.L_x_79:
[----:B------:R-:W-:Y:S07]  /*bb40*/  MOV R0, UR21 ;  /* 0x0000001500007c02 */ /* 0x000fee0008000f00 */
.L_x_157:
[----:B--2---:R2:W3:Y:S02]  /*bb50*/  SYNCS.PHASECHK.TRANS64.TRYWAIT P0, [R0+URZ+0x58], R9 ;  /* 0x00005809000075a7 */ /* 0x0044e400080011ff */
[----:B---3--:R-:W-:Y:S05]  /*bb60*/  @!P0 NANOSLEEP.SYNCS 0x989680 ;  /* 0x009896800000895d */ /* 0x008fea0003900000 */
[----:B------:R-:W3:Y:S02]  /*bb70*/  @!P0 SYNCS.PHASECHK.TRANS64 P0, [R0+URZ+0x58], R9 ;  /* 0x00005809000085a7 */ /* 0x000ee400080010ff */
[----:B---3--:R-:W-:Y:S05]  /*bb80*/  @!P0 BRA `(.L_x_157) ;  /* 0xfffffffc00f08947 */ /* 0x008fea000383ffff */
[----:B------:R-:W-:Y:S05]  /*bb90*/  BRA `(.L_x_158) ;  /* 0xffffff8800a47947 */ /* 0x000fea000383ffff */
.L_x_80:
[----:B------:R-:W-:Y:S07]  /*bba0*/  MOV R0, UR21 ;  /* 0x0000001500007c02 */ /* 0x000fee0008000f00 */
.L_x_159:
[----:B--2---:R2:W3:Y:S02]  /*bbb0*/  SYNCS.PHASECHK.TRANS64.TRYWAIT P0, [R0+URZ+0x60], R9 ;  /* 0x00006009000075a7 */ /* 0x0044e400080011ff */
[----:B---3--:R-:W-:Y:S05]  /*bbc0*/  @!P0 NANOSLEEP.SYNCS 0x989680 ;  /* 0x009896800000895d */ /* 0x008fea0003900000 */
[----:B------:R-:W3:Y:S02]  /*bbd0*/  @!P0 SYNCS.PHASECHK.TRANS64 P0, [R0+URZ+0x60], R9 ;  /* 0x00006009000085a7 */ /* 0x000ee400080010ff */
[----:B---3--:R-:W-:Y:S05]  /*bbe0*/  @!P0 BRA `(.L_x_159) ;  /* 0xfffffffc00f08947 */ /* 0x008fea000383ffff */
[----:B------:R-:W-:Y:S05]  /*bbf0*/  BRA `(.L_x_160) ;  /* 0xffffff8800e87947 */ /* 0x000fea000383ffff */
.L_x_81:
[----:B------:R-:W-:Y:S07]  /*bc00*/  MOV R0, UR21 ;  /* 0x0000001500007c02 */ /* 0x000fee0008000f00 */
.L_x_161:
[----:B--2---:R2:W3:Y:S02]  /*bc10*/  SYNCS.PHASECHK.TRANS64.TRYWAIT P0, [R0+URZ+0x68], R9 ;  /* 0x00006809000075a7 */ /* 0x0044e400080011ff */
[----:B---3--:R-:W-:Y:S05]  /*bc20*/  @!P0 NANOSLEEP.SYNCS 0x989680 ;  /* 0x009896800000895d */ /* 0x008fea0003900000 */
[----:B------:R-:W3:Y:S02]  /*bc30*/  @!P0 SYNCS.PHASECHK.TRANS64 P0, [R0+URZ+0x68], R9 ;  /* 0x00006809000085a7 */ /* 0x000ee400080010ff */
[----:B---3--:R-:W-:Y:S05]  /*bc40*/  @!P0 BRA `(.L_x_161) ;  /* 0xfffffffc00f08947 */ /* 0x008fea000383ffff */
[----:B------:R-:W-:Y:S05]  /*bc50*/  BRA `(.L_x_162) ;  /* 0xffffff8c00287947 */ /* 0x000fea000383ffff */
.L_x_83:
[----:B------:R-:W-:-:S07]  /*bc60*/  MOV R0, UR21 ;  /* 0x0000001500007c02 */ /* 0x000fce0008000f00 */
.L_x_163:
[----:B---3--:R3:W4:Y:S02]  /*bc70*/  SYNCS.PHASECHK.TRANS64.TRYWAIT P0, [R0+URZ+0x50], R3 ;  /* 0x00005003000075a7 */ /* 0x00872400080011ff */
[----:B----4-:R-:W-:Y:S05]  /*bc80*/  @!P0 NANOSLEEP.SYNCS 0x989680 ;  /* 0x009896800000895d */ /* 0x010fea0003900000 */
[----:B------:R-:W4:Y:S02]  /*bc90*/  @!P0 SYNCS.PHASECHK.TRANS64 P0, [R0+URZ+0x50], R3 ;  /* 0x00005003000085a7 */ /* 0x000f2400080010ff */
[----:B----4-:R-:W-:Y:S05]  /*bca0*/  @!P0 BRA `(.L_x_163) ;  /* 0xfffffffc00f08947 */ /* 0x010fea000383ffff */
[----:B------:R-:W-:Y:S05]  /*bcb0*/  BRA `(.L_x_164) ;  /* 0xffffff8c009c7947 */ /* 0x000fea000383ffff */
.L_x_84:
[----:B---3--:R-:W-:-:S07]  /*bcc0*/  MOV R0, UR21 ;  /* 0x0000001500007c02 */ /* 0x008fce0008000f00 */
.L_x_165:
[----:B---3--:R3:W4:Y:S02]  /*bcd0*/  SYNCS.PHASECHK.TRANS64.TRYWAIT P0, [R0+URZ+0x58], R3 ;  /* 0x00005803000075a7 */ /* 0x00872400080011ff */
[----:B----4-:R-:W-:Y:S05]  /*bce0*/  @!P0 NANOSLEEP.SYNCS 0x989680 ;  /* 0x009896800000895d */ /* 0x010fea0003900000 */
[----:B------:R-:W4:Y:S02]  /*bcf0*/  @!P0 SYNCS.PHASECHK.TRANS64 P0, [R0+URZ+0x58], R3 ;  /* 0x00005803000085a7 */ /* 0x000f2400080010ff */
[----:B----4-:R-:W-:Y:S05]  /*bd00*/  @!P0 BRA `(.L_x_165) ;  /* 0xfffffffc00f08947 */ /* 0x010fea000383ffff */
[----:B------:R-:W-:Y:S05]  /*bd10*/  BRA `(.L_x_166) ;  /* 0xffffff8c008c7947 */ /* 0x000fea000383ffff */
.L_x_85:
[----:B---3--:R-:W-:-:S07]  /*bd20*/  MOV R0, UR21 ;  /* 0x0000001500007c02 */ /* 0x008fce0008000f00 */
.L_x_167:
[----:B---3--:R3:W4:Y:S02]  /*bd30*/  SYNCS.PHASECHK.TRANS64.TRYWAIT P0, [R0+URZ+0x60], R3 ;  /* 0x00006003000075a7 */ /* 0x00872400080011ff */
[----:B----4-:R-:W-:Y:S05]  /*bd40*/  @!P0 NANOSLEEP.SYNCS 0x989680 ;  /* 0x009896800000895d */ /* 0x010fea0003900000 */
[----:B------:R-:W4:Y:S02]  /*bd50*/  @!P0 SYNCS.PHASECHK.TRANS64 P0, [R0+URZ+0x60], R3 ;  /* 0x00006003000085a7 */ /* 0x000f2400080010ff */
[----:B----4-:R-:W-:Y:S05]  /*bd60*/  @!P0 BRA `(.L_x_167) ;  /* 0xfffffffc00f08947 */ /* 0x010fea000383ffff */
[----:B------:R-:W-:Y:S05]  /*bd70*/  BRA `(.L_x_168) ;  /* 0xffffff8c007c7947 */ /* 0x000fea000383ffff */
.L_x_87:
[----:B-1----:R1:W2:Y:S02]  /*bd80*/  SYNCS.PHASECHK.TRANS64.TRYWAIT P0, [R3+URZ+0x80], R0 ;  /* 0x00008000030075a7 */ /* 0x0022a400080011ff */
[----:B--2---:R-:W-:Y:S05]  /*bd90*/  @!P0 NANOSLEEP.SYNCS 0x989680 ;  /* 0x009896800000895d */ /* 0x004fea0003900000 */
[----:B------:R-:W2:Y:S02]  /*bda0*/  @!P0 SYNCS.PHASECHK.TRANS64 P0, [R3+URZ+0x80], R0 ;  /* 0x00008000030085a7 */ /* 0x000ea400080010ff */
[----:B--2---:R-:W-:Y:S05]  /*bdb0*/  @!P0 BRA `(.L_x_87) ;  /* 0xfffffffc00f08947 */ /* 0x004fea000383ffff */
[----:B------:R-:W-:Y:S05]  /*bdc0*/  BRA `(.L_x_169) ;  /* 0xffffff9000487947 */ /* 0x000fea000383ffff */
.L_x_98:
[----:B--2---:R2:W1:Y:S02]  /*bdd0*/  SYNCS.PHASECHK.TRANS64.TRYWAIT P1, [R3+URZ+0x30], R2 ;  /* 0x00003002030075a7 */ /* 0x00446400080211ff */
[----:B-1----:R-:W-:Y:S05]  /*bde0*/  @!P1 NANOSLEEP.SYNCS 0x989680 ;  /* 0x009896800000995d */ /* 0x002fea0003900000 */
[----:B------:R-:W1:Y:S02]  /*bdf0*/  @!P1 SYNCS.PHASECHK.TRANS64 P1, [R3+URZ+0x30], R2 ;  /* 0x00003002030095a7 */ /* 0x000e6400080210ff */
[----:B-1----:R-:W-:Y:S05]  /*be00*/  @!P1 BRA `(.L_x_98) ;  /* 0xfffffffc00f09947 */ /* 0x002fea000383ffff */
[----:B------:R-:W-:Y:S05]  /*be10*/  BRA `(.L_x_97) ;  /* 0xffffff9c00cc7947 */ /* 0x000fea000383ffff */
.L_x_100:
[----:B--2---:R2:W4:Y:S02]  /*be20*/  SYNCS.PHASECHK.TRANS64.TRYWAIT P0, [R177+URZ+0xa0], R4 ;  /* 0x0000a004b10075a7 */ /* 0x00452400080011ff */
[----:B----4-:R-:W-:Y:S05]  /*be30*/  @!P0 NANOSLEEP.SYNCS 0x989680 ;  /* 0x009896800000895d */ /* 0x010fea0003900000 */
[----:B------:R-:W4:Y:S02]  /*be40*/  @!P0 SYNCS.PHASECHK.TRANS64 P0, [R177+URZ+0xa0], R4 ;  /* 0x0000a004b10085a7 */ /* 0x000f2400080010ff */
[----:B----4-:R-:W-:Y:S05]  /*be50*/  @!P0 BRA `(.L_x_100) ;  /* 0xfffffffc00f08947 */ /* 0x010fea000383ffff */
[----:B------:R-:W-:Y:S05]  /*be60*/  BRA `(.L_x_99) ;  /* 0xffffffa000247947 */ /* 0x000fea000383ffff */
.L_x_109:
[----:B---3--:R3:W4:Y:S02]  /*be70*/  SYNCS.PHASECHK.TRANS64.TRYWAIT P0, [R190+URZ+0x30], R5 ;  /* 0x00003005be0075a7 */ /* 0x00872400080011ff */
[----:B----4-:R-:W-:Y:S05]  /*be80*/  @!P0 NANOSLEEP.SYNCS 0x989680 ;  /* 0x009896800000895d */ /* 0x010fea0003900000 */
[----:B------:R-:W4:Y:S02]  /*be90*/  @!P0 SYNCS.PHASECHK.TRANS64 P0, [R190+URZ+0x30], R5 ;  /* 0x00003005be0085a7 */ /* 0x000f2400080010ff */
[----:B----4-:R-:W-:Y:S05]  /*bea0*/  @!P0 BRA `(.L_x_109) ;  /* 0xfffffffc00f08947 */ /* 0x010fea000383ffff */
[----:B------:R-:W-:Y:S05]  /*beb0*/  BRA `(.L_x_108) ;  /* 0xffffffb400347947 */ /* 0x000fea000383ffff */
.L_x_118:
[----:B---3--:R3:W4:Y:S02]  /*bec0*/  SYNCS.PHASECHK.TRANS64.TRYWAIT P0, [R0+URZ+0x30], R7 ;  /* 0x00003007000075a7 */ /* 0x00872400080011ff */
[----:B----4-:R-:W-:Y:S05]  /*bed0*/  @!P0 NANOSLEEP.SYNCS 0x989680 ;  /* 0x009896800000895d */ /* 0x010fea0003900000 */
[----:B------:R-:W4:Y:S02]  /*bee0*/  @!P0 SYNCS.PHASECHK.TRANS64 P0, [R0+URZ+0x30], R7 ;  /* 0x00003007000085a7 */ /* 0x000f2400080010ff */
[----:B----4-:R-:W-:Y:S05]  /*bef0*/  @!P0 BRA `(.L_x_118) ;  /* 0xfffffffc00f08947 */ /* 0x010fea000383ffff */
[----:B------:R-:W-:Y:S05]  /*bf00*/  BRA `(.L_x_117) ;  /* 0xffffffc8008c7947 */ /* 0x000fea000383ffff */
.L_x_127:
[----:B---3--:R3:W4:Y:S02]  /*bf10*/  SYNCS.PHASECHK.TRANS64.TRYWAIT P0, [R0+URZ+0x30], R5 ;  /* 0x00003005000075a7 */ /* 0x00872400080011ff */
[----:B----4-:R-:W-:Y:S05]  /*bf20*/  @!P0 NANOSLEEP.SYNCS 0x989680 ;  /* 0x009896800000895d */ /* 0x010fea0003900000 */
[----:B------:R-:W4:Y:S02]  /*bf30*/  @!P0 SYNCS.PHASECHK.TRANS64 P0, [R0+URZ+0x30], R5 ;  /* 0x00003005000085a7 */ /* 0x000f2400080010ff */
[----:B----4-:R-:W-:Y:S05]  /*bf40*/  @!P0 BRA `(.L_x_127) ;  /* 0xfffffffc00f08947 */ /* 0x010fea000383ffff */
[----:B------:R-:W-:Y:S05]  /*bf50*/  BRA `(.L_x_126) ;  /* 0xffffffdc00f07947 */ /* 0x000fea000383ffff */
        .weak           $__internal_0_$__cuda_sm10x_tcgen05_guardrail_trap_col_being_dealloced_not_returned_by_alloc
        .type           $__internal_0_$__cuda_sm10x_tcgen05_guardrail_trap_col_being_dealloced_not_returned_by_alloc,@function
        .size           $__internal_0_$__cuda_sm10x_tcgen05_guardrail_trap_col_being_dealloced_not_returned_by_alloc,($__internal_1_$__cuda_sm10x_tcgen05_guardrail_trap_phase_invalid_during_alloc - $__internal_0_$__cuda_sm10x_tcgen05_guardrail_trap_col_being_dealloced_not_returned_by_alloc)
$__internal_0_$__cuda_sm10x_tcgen05_guardrail_trap_col_being_dealloced_not_returned_by_alloc:
[----:B------:R-:W-:Y:S05]  /*bf60*/  BPT.TRAP 0x1 ;  /* 0x000000040000795c */ /* 0x000fea0000300000 */
[----:B------:R-:W-:-:S04]  /*bf70*/  HFMA2 R3, -RZ, RZ, 0, 0 ;  /* 0x00000000ff037431 */ /* 0x000fc800000001ff */
[----:B------:R-:W-:Y:S05]  /*bf80*/  RET.REL.NODEC R2 `(_ZN7cutlass13device_kernelINS_4gemm6kernel13GemmUniversalIN4cute5tupleIJiiiiEEENS1_10collective13CollectiveMmaINS1_35MainloopSm100TmaUmmaWarpSpecializedILi3ELi2ELi2ENS5_IJNS4_1CILi1EEENSA_ILi2EEESB_EEEEENS5_IJNSA_ILi128EEENSA_ILi256EEENSA_ILi32EEEEEENS_12float_e4m3_tENS5_IJlSB_lEEESJ_SK_NS4_8TiledMMAINS4_8MMA_AtomIJNS4_10MMA_TraitsINS4_19SM100_MMA_F8F6F4_SSEJSJ_SJ_fSF_SG_NS4_17integral_constantINS4_4UMMA5MajorELSR_0EEESS_NSP_INSQ_7ScaleInELST_0EEESU_EEEEEENS4_6LayoutINS5_IJSB_SB_SB_EEENS5_IJNSA_ILi0EEESZ_SZ_EEEEENS5_IJNS4_10UnderscoreES12_S12_EEEEENS4_23SM90_TMA_LOAD_MULTICASTENS4_14ComposedLayoutINS4_7SwizzleILi1ELi4ELi3EEENS4_18smem_ptr_flag_bitsILi8EEENSX_INS5_IJNSA_ILi8EEESH_EEENS5_IJSH_SB_EEEEEEEvNS4_8identityENS4_13SM90_TMA_LOADES1F_vS1G_EENS_8epilogue10collective18CollectiveEpilogueINS1J_23Sm100TmaWarpSpecializedILi4ELi2ELi64ELb0ELb0EEEJSI_NS5_IJNSX_ISF_SB_EENSX_INSA_ILi64EEESB_EEEEESJ_SK_SJ_SK_NS1J_6fusion15FusionCallbacksIS1N_NS1S_17LinearCombinationISJ_fSJ_fLNS_15FloatRoundStyleE2EEESI_S1R_JEEENS4_5SM1004TMEM4LOAD26SM100_TMEM_LOAD_32dp32b64xES1H_NS16_INS17_ILi2ELi4ELi3EEES1A_NSX_INS5_IJS1B_S1P_EEENS5_IJS1P_SB_EEEEEEENS4_39AutoVectorizingCopyWithAssumedAlignmentILi128EEENS4_14SM90_TMA_STOREES26_S28_S28_EEEvvEEEEvNT_6ParamsE) ;  /* 0xffffff40021c7950 */ /* 0x000fea0003c3ffff */
        .weak           $__internal_1_$__cuda_sm10x_tcgen05_guardrail_trap_phase_invalid_during_alloc
        .type           $__internal_1_$__cuda_sm10x_tcgen05_guardrail_trap_phase_invalid_during_alloc,@function
        .size           $__internal_1_$__cuda_sm10x_tcgen05_guardrail_trap_phase_invalid_during_alloc,($__internal_2_$__cuda_sm10x_tcgen05_guardrail_trap_unallocated_columns_being_dealloced - $__internal_1_$__cuda_sm10x_tcgen05_guardrail_trap_phase_invalid_during_alloc)
$__internal_1_$__cuda_sm10x_tcgen05_guardrail_trap_phase_invalid_during_alloc:
[----:B------:R-:W-:Y:S05]  /*bf90*/  BPT.TRAP 0x1 ;  /* 0x000000040000795c */ /* 0x000fea0000300000 */
[----:B------:R-:W-:-:S04]  /*bfa0*/  MOV R5, 0x0 ;  /* 0x0000000000057802 */ /* 0x000fc80000000f00 */
[----:B------:R-:W-:Y:S05]  /*bfb0*/  RET.REL.NODEC R4 `(_ZN7cutlass13device_kernelINS_4gemm6kernel13GemmUniversalIN4cute5tupleIJiiiiEEENS1_10collective13CollectiveMmaINS1_35MainloopSm100TmaUmmaWarpSpecializedILi3ELi2ELi2ENS5_IJNS4_1CILi1EEENSA_ILi2EEESB_EEEEENS5_IJNSA_ILi128EEENSA_ILi256EEENSA_ILi32EEEEEENS_12float_e4m3_tENS5_IJlSB_lEEESJ_SK_NS4_8TiledMMAINS4_8MMA_AtomIJNS4_10MMA_TraitsINS4_19SM100_MMA_F8F6F4_SSEJSJ_SJ_fSF_SG_NS4_17integral_constantINS4_4UMMA5MajorELSR_0EEESS_NSP_INSQ_7ScaleInELST_0EEESU_EEEEEENS4_6LayoutINS5_IJSB_SB_SB_EEENS5_IJNSA_ILi0EEESZ_SZ_EEEEENS5_IJNS4_10UnderscoreES12_S12_EEEEENS4_23SM90_TMA_LOAD_MULTICASTENS4_14ComposedLayoutINS4_7SwizzleILi1ELi4ELi3EEENS4_18smem_ptr_flag_bitsILi8EEENSX_INS5_IJNSA_ILi8EEESH_EEENS5_IJSH_SB_EEEEEEEvNS4_8identityENS4_13SM90_TMA_LOADES1F_vS1G_EENS_8epilogue10collective18CollectiveEpilogueINS1J_23Sm100TmaWarpSpecializedILi4ELi2ELi64ELb0ELb0EEEJSI_NS5_IJNSX_ISF_SB_EENSX_INSA_ILi64EEESB_EEEEESJ_SK_SJ_SK_NS1J_6fusion15FusionCallbacksIS1N_NS1S_17LinearCombinationISJ_fSJ_fLNS_15FloatRoundStyleE2EEESI_S1R_JEEENS4_5SM1004TMEM4LOAD26SM100_TMEM_LOAD_32dp32b64xES1H_NS16_INS17_ILi2ELi4ELi3EEES1A_NSX_INS5_IJS1B_S1P_EEENS5_IJS1P_SB_EEEEEEENS4_39AutoVectorizingCopyWithAssumedAlignmentILi128EEENS4_14SM90_TMA_STOREES26_S28_S28_EEEvvEEEEvNT_6ParamsE) ;  /* 0xffffff4004107950 */ /* 0x000fea0003c3ffff */
        .weak           $__internal_2_$__cuda_sm10x_tcgen05_guardrail_trap_unallocated_columns_being_dealloced
        .type           $__internal_2_$__cuda_sm10x_tcgen05_guardrail_trap_unallocated_columns_being_dealloced,@function
        .size           $__internal_2_$__cuda_sm10x_tcgen05_guardrail_trap_unallocated_columns_being_dealloced,(.L_x_171 - $__internal_2_$__cuda_sm10x_tcgen05_guardrail_trap_unallocated_columns_being_dealloced)
$__internal_2_$__cuda_sm10x_tcgen05_guardrail_trap_unallocated_columns_being_dealloced:
[----:B------:R-:W-:Y:S05]  /*bfc0*/  BPT.TRAP 0x1 ;  /* 0x000000040000795c */ /* 0x000fea0000300000 */
[----:B------:R-:W-:-:S04]  /*bfd0*/  HFMA2 R3, -RZ, RZ, 0, 0 ;  /* 0x00000000ff037431 */ /* 0x000fc800000001ff */
[----:B------:R-:W-:Y:S05]  /*bfe0*/  RET.REL.NODEC R2 `(_ZN7cutlass13device_kernelINS_4gemm6kernel13GemmUniversalIN4cute5tupleIJiiiiEEENS1_10collective13CollectiveMmaINS1_35MainloopSm100TmaUmmaWarpSpecializedILi3ELi2ELi2ENS5_IJNS4_1CILi1EEENSA_ILi2EEESB_EEEEENS5_IJNSA_ILi128EEENSA_ILi256EEENSA_ILi32EEEEEENS_12float_e4m3_tENS5_IJlSB_lEEESJ_SK_NS4_8TiledMMAINS4_8MMA_AtomIJNS4_10MMA_TraitsINS4_19SM100_MMA_F8F6F4_SSEJSJ_SJ_fSF_SG_NS4_17integral_constantINS4_4UMMA5MajorELSR_0EEESS_NSP_INSQ_7ScaleInELST_0EEESU_EEEEEENS4_6LayoutINS5_IJSB_SB_SB_EEENS5_IJNSA_ILi0EEESZ_SZ_EEEEENS5_IJNS4_10UnderscoreES12_S12_EEEEENS4_23SM90_TMA_LOAD_MULTICASTENS4_14ComposedLayoutINS4_7SwizzleILi1ELi4ELi3EEENS4_18smem_ptr_flag_bitsILi8EEENSX_INS5_IJNSA_ILi8EEESH_EEENS5_IJSH_SB_EEEEEEEvNS4_8identityENS4_13SM90_TMA_LOADES1F_vS1G_EENS_8epilogue10collective18CollectiveEpilogueINS1J_23Sm100TmaWarpSpecializedILi4ELi2ELi64ELb0ELb0EEEJSI_NS5_IJNSX_ISF_SB_EENSX_INSA_ILi64EEESB_EEEEESJ_SK_SJ_SK_NS1J_6fusion15FusionCallbacksIS1N_NS1S_17LinearCombinationISJ_fSJ_fLNS_15FloatRoundStyleE2EEESI_S1R_JEEENS4_5SM1004TMEM4LOAD26SM100_TMEM_LOAD_32dp32b64xES1H_NS16_INS17_ILi2ELi4ELi3EEES1A_NSX_INS5_IJS1B_S1P_EEENS5_IJS1P_SB_EEEEEEENS4_39AutoVectorizingCopyWithAssumedAlignmentILi128EEENS4_14SM90_TMA_STOREES26_S28_S28_EEEvvEEEEvNT_6ParamsE) ;  /* 0xffffff4002047950 */ /* 0x000fea0003c3ffff */
.L_x_170:
[----:B------:R-:W-:-:S00]  /*bff0*/  BRA `(.L_x_170) ;  /* 0xfffffffc00fc7947 */ /* 0x000fc0000383ffff */
[----:B------:R-:W-:-:S00]  /*c000*/  NOP ;  /* 0x0000000000007918 */ /* 0x000fc00000000000 */
[----:B------:R-:W-:-:S00]  /*c010*/  NOP ;  /* 0x0000000000007918 */ /* 0x000fc00000000000 */
[----:B------:R-:W-:-:S00]  /*c020*/  NOP ;  /* 0x0000000000007918 */ /* 0x000fc00000000000 */
[----:B------:R-:W-:-:S00]  /*c030*/  NOP ;  /* 0x0000000000007918 */ /* 0x000fc00000000000 */
[----:B------:R-:W-:-:S00]  /*c040*/  NOP ;  /* 0x0000000000007918 */ /* 0x000fc00000000000 */
[----:B------:R-:W-:-:S00]  /*c050*/  NOP ;  /* 0x0000000000007918 */ /* 0x000fc00000000000 */
[----:B------:R-:W-:-:S00]  /*c060*/  NOP ;  /* 0x0000000000007918 */ /* 0x000fc00000000000 */
[----:B------:R-:W-:-:S00]  /*c070*/  NOP ;  /* 0x0000000000007918 */ /* 0x000fc00000000000 */
.L_x_171:


//--------------------- .nv.global.init           --------------------------
	.section	.nv.global.init,"aw",@progbits
.nv.global.init:
	.type		$str$27,@object
	.size		$str$27,($str$28 - $str$27)
$str$27:
        /*0000*/ 	.byte	0x28, 0x61, 0x64, 0x64, 0x72, 0x65, 0x73, 0x73, 0x20, 0x26, 0x20, 0x6d, 0x61, 0x73, 0x6b, 0x29
        /*0010*/ 	.byte	0x20, 0x3d, 0x3d, 0x20, 0x30, 0x00
	.type		$str$28,@object
	.size		$str$28,($str$26 - $str$28)
$str$28:
        /*0016*/ 	.byte	0x2f, 0x74, 0x6d, 0x70, 0x2f, 0x63, 0x75, 0x74, 0x6c, 0x61, 0x73, 0x73, 0x5f, 0x73, 0x77, 0x65
        /*0026*/ 	.byte	0x65, 0x70, 0x5f, 0x73, 0x72, 0x63, 0x2f, 0x69, 0x6e, 0x63, 0x6c, 0x75, 0x64, 0x65, 0x2f, 0x63
        /*0036*/ 	.byte	0x75, 0x74, 0x65, 0x2f, 0x70, 0x6f, 0x69, 0x6e, 0x74, 0x65, 0x72, 0x5f, 0x66, 0x6c, 0x61, 0x67
        /*0046*/ 	.byte	0x67, 0x65, 0x64, 0x2e, 0x68, 0x70, 0x70, 0x00
	.type		$str$26,@object
	.size		$str$26,($str$25 - $str$26)
$str$26:
        /*004e*/ 	.byte	0x2f, 0x74, 0x6d, 0x70, 0x2f, 0x63, 0x75, 0x74, 0x6c, 0x61, 0x73, 0x73, 0x5f, 0x73, 0x77, 0x65
        /*005e*/ 	.byte	0x65, 0x70, 0x5f, 0x73, 0x72, 0x63, 0x2f, 0x69, 0x6e, 0x63, 0x6c, 0x75, 0x64, 0x65, 0x2f, 0x63
        /*006e*/ 	.byte	0x75, 0x74, 0x65, 0x2f, 0x61, 0x74, 0x6f, 0x6d, 0x2f, 0x63, 0x6f, 0x70, 0x79, 0x5f, 0x74, 0x72
        /*007e*/ 	.byte	0x61, 0x69, 0x74, 0x73, 0x5f, 0x73, 0x6d, 0x31, 0x30, 0x30, 0x2e, 0x68, 0x70, 0x70, 0x00
	.type		$str$25,@object
	.size		$str$25,(__unnamed_1 - $str$25)
$str$25:
        /*008d*/ 	.byte	0x28, 0x28, 0x75, 0x69, 0x6e, 0x74, 0x33, 0x32, 0x5f, 0x74, 0x28, 0x74, 0x68, 0x72, 0x65, 0x61
        /*009d*/ 	.byte	0x64, 0x49, 0x64, 0x78, 0x2e, 0x78, 0x29, 0x20, 0x2f, 0x20, 0x33, 0x32, 0x29, 0x20, 0x25, 0x20
        /*00ad*/ 	.byte	0x34, 0x29, 0x20, 0x3d, 0x3d, 0x20, 0x28, 0x28, 0x28, 0x74, 0x6d, 0x65, 0x6d, 0x5f, 0x61, 0x64
        /*00bd*/ 	.byte	0x64, 0x72, 0x20, 0x3e, 0x3e, 0x20, 0x31, 0x36, 0x29, 0x20, 0x2f, 0x20, 0x33, 0x32, 0x29, 0x20
        /*00cd*/ 	.byte	0x25, 0x20, 0x34, 0x29, 0x00
	.type		__unnamed_1,@object
	.size		__unnamed_1,(__unnamed_2 - __unnamed_1)
__unnamed_1:
        /*00d2*/ 	.byte	0x61, 0x75, 0x74, 0x6f, 0x20, 0x63, 0x75, 0x74, 0x65, 0x3a, 0x3a, 0x61, 0x73, 0x5f, 0x70, 0x6f
        /* <DEDUP_REMOVED lines=24> */
        /*0262*/ 	.byte	0x43, 0x3c, 0x38, 0x31, 0x39, 0x32, 0x3e, 0x3e, 0x3e, 0x3e, 0x5d, 0x00
	.type		__unnamed_2,@object
	.size		__unnamed_2,(__unnamed_3 - __unnamed_2)
__unnamed_2:
        /* <DEDUP_REMOVED lines=26> */
	.type		__unnamed_3,@object
	.size		__unnamed_3,(.L_3 - __unnamed_3)
__unnamed_3:
        /* <DEDUP_REMOVED lines=42> */
        /*06aa*/ 	.byte	0x3e, 0x3e, 0x3e, 0x3e, 0x5d, 0x00
.L_3:


//--------------------- .nv.shared._ZN7cutlass13device_kernelINS_4gemm6kernel13GemmUniversalIN4cute5tupleIJiiiiEEENS1_10collective13CollectiveMmaINS1_35MainloopSm100TmaUmmaWarpSpecializedILi3ELi2ELi2ENS5_IJNS4_1CILi1EEENSA_ILi2EEESB_EEEEENS5_IJNSA_ILi128EEENSA_ILi256EEENSA_ILi32EEEEEENS_12float_e4m3_tENS5_IJlSB_lEEESJ_SK_NS4_8TiledMMAINS4_8MMA_AtomIJNS4_10MMA_TraitsINS4_19SM100_MMA_F8F6F4_SSEJSJ_SJ_fSF_SG_NS4_17integral_constantINS4_4UMMA5MajorELSR_0EEESS_NSP_INSQ_7ScaleInELST_0EEESU_EEEEEENS4_6LayoutINS5_IJSB_SB_SB_EEENS5_IJNSA_ILi0EEESZ_SZ_EEEEENS5_IJNS4_10UnderscoreES12_S12_EEEEENS4_23SM90_TMA_LOAD_MULTICASTENS4_14ComposedLayoutINS4_7SwizzleILi1ELi4ELi3EEENS4_18smem_ptr_flag_bitsILi8EEENSX_INS5_IJNSA_ILi8EEESH_EEENS5_IJSH_SB_EEEEEEEvNS4_8identityENS4_13SM90_TMA_LOADES1F_vS1G_EENS_8epilogue10collective18CollectiveEpilogueINS1J_23Sm100TmaWarpSpecializedILi4ELi2ELi64ELb0ELb0EEEJSI_NS5_IJNSX_ISF_SB_EENSX_INSA_ILi64EEESB_EEEEESJ_SK_SJ_SK_NS1J_6fusion15FusionCallbacksIS1N_NS1S_17LinearCombinationISJ_fSJ_fLNS_15FloatRoundStyleE2EEESI_S1R_JEEENS4_5SM1004TMEM4LOAD26SM100_TMEM_LOAD_32dp32b64xES1H_NS16_INS17_ILi2ELi4ELi3EEES1A_NSX_INS5_IJS1B_S1P_EEENS5_IJS1P_SB_EEEEEEENS4_39AutoVectorizingCopyWithAssumedAlignmentILi128EEENS4_14SM90_TMA_STOREES26_S28_S28_EEEvvEEEEvNT_6ParamsE --------------------------
	.section	.nv.shared._ZN7cutlass13device_kernelINS_4gemm6kernel13GemmUniversalIN4cute5tupleIJiiiiEEENS1_10collective13CollectiveMmaINS1_35MainloopSm100TmaUmmaWarpSpecializedILi3ELi2ELi2ENS5_IJNS4_1CILi1EEENSA_ILi2EEESB_EEEEENS5_IJNSA_ILi128EEENSA_ILi256EEENSA_ILi32EEEEEENS_12float_e4m3_tENS5_IJlSB_lEEESJ_SK_NS4_8TiledMMAINS4_8MMA_AtomIJNS4_10MMA_TraitsINS4_19SM100_MMA_F8F6F4_SSEJSJ_SJ_fSF_SG_NS4_17integral_constantINS4_4UMMA5MajorELSR_0EEESS_NSP_INSQ_7ScaleInELST_0EEESU_EEEEEENS4_6LayoutINS5_IJSB_SB_SB_EEENS5_IJNSA_ILi0EEESZ_SZ_EEEEENS5_IJNS4_10UnderscoreES12_S12_EEEEENS4_23SM90_TMA_LOAD_MULTICASTENS4_14ComposedLayoutINS4_7SwizzleILi1ELi4ELi3EEENS4_18smem_ptr_flag_bitsILi8EEENSX_INS5_IJNSA_ILi8EEESH_EEENS5_IJSH_SB_EEEEEEEvNS4_8identityENS4_13SM90_TMA_LOADES1F_vS1G_EENS_8epilogue10collective18CollectiveEpilogueINS1J_23Sm100TmaWarpSpecializedILi4ELi2ELi64ELb0ELb0EEEJSI_NS5_IJNSX_ISF_SB_EENSX_INSA_ILi64EEESB_EEEEESJ_SK_SJ_SK_NS1J_6fusion15FusionCallbacksIS1N_NS1S_17LinearCombinationISJ_fSJ_fLNS_15FloatRoundStyleE2EEESI_S1R_JEEENS4_5SM1004TMEM4LOAD26SM100_TMEM_LOAD_32dp32b64xES1H_NS16_INS17_ILi2ELi4ELi3EEES1A_NSX_INS5_IJS1B_S1P_EEENS5_IJS1P_SB_EEEEEEENS4_39AutoVectorizingCopyWithAssumedAlignmentILi128EEENS4_14SM90_TMA_STOREES26_S28_S28_EEEvvEEEEvNT_6ParamsE,"aw",@nobits
	.sectionflags	@""
	.align	16
	.zero		1024


//--------------------- .nv.shared.reserved.0     --------------------------
	.section	.nv.shared.reserved.0,"aw",@nobits
	.weak		__nv_reservedSMEM_offset_0_alias
	.size		__nv_reservedSMEM_offset_0_alias, 0, 64
	.other		__nv_reservedSMEM_offset_0_alias,@"STO_CUDA_RESERVED_SHARED STV_DEFAULT"
__nv_reservedSMEM_offset_0_alias:
	.zero		0
.nv.shared.reserved.0:
	.zero		64
	.weak		__nv_reservedSMEM_tcgen05_partition
	.type		__nv_reservedSMEM_tcgen05_partition,@object
	.size		__nv_reservedSMEM_tcgen05_partition,(.L_0 - __nv_reservedSMEM_tcgen05_partition)
__nv_reservedSMEM_tcgen05_partition:
	.zero		32
.L_0:


//--------------------- .nv.global                --------------------------
	.section	.nv.global,"aw",@nobits
.nv.global:
	.type		_ZN39_INTERNAL_16f256cb_4_k_cu_09e4ee81_75734cute1_E,@object
	.size		_ZN39_INTERNAL_16f256cb_4_k_cu_09e4ee81_75734cute1_E,(_ZN39_INTERNAL_16f256cb_4_k_cu_09e4ee81_75734cuda3std3__45__cpo6cbeginE - _ZN39_INTERNAL_16f256cb_4_k_cu_09e4ee81_75734cute1_E)
_ZN39_INTERNAL_16f256cb_4_k_cu_09e4ee81_75734cute1_E:
	.zero		1
	.type		_ZN39_INTERNAL_16f256cb_4_k_cu_09e4ee81_75734cuda3std3__45__cpo6cbeginE,@object
	.size		_ZN39_INTERNAL_16f256cb_4_k_cu_09e4ee81_75734cuda3std3__45__cpo6cbeginE,(_ZN39_INTERNAL_16f256cb_4_k_cu_09e4ee81_75734cuda3std3__48in_placeE - _ZN39_INTERNAL_16f256cb_4_k_cu_09e4ee81_75734cuda3std3__45__cpo6cbeginE)
_ZN39_INTERNAL_16f256cb_4_k_cu_09e4ee81_75734cuda3std3__45__cpo6cbeginE:
	.zero		1
	.type		_ZN39_INTERNAL_16f256cb_4_k_cu_09e4ee81_75734cuda3std3__48in_placeE,@object
	.size		_ZN39_INTERNAL_16f256cb_4_k_cu_09e4ee81_75734cuda3std3__48in_placeE,(_ZN39_INTERNAL_16f256cb_4_k_cu_09e4ee81_75734cuda3std6ranges3__45__cpo9iter_moveE - _ZN39_INTERNAL_16f256cb_4_k_cu_09e4ee81_75734cuda3std3__48in_placeE)
_ZN39_INTERNAL_16f256cb_4_k_cu_09e4ee81_75734cuda3std3__48in_placeE:
	.zero		1
	.type		_ZN39_INTERNAL_16f256cb_4_k_cu_09e4ee81_75734cuda3std6ranges3__45__cpo9iter_moveE,@object
	.size		_ZN39_INTERNAL_16f256cb_4_k_cu_09e4ee81_75734cuda3std6ranges3__45__cpo9iter_moveE,(_ZN39_INTERNAL_16f256cb_4_k_cu_09e4ee81_75734cuda3std3__45__cpo5beginE - _ZN39_INTERNAL_16f256cb_4_k_cu_09e4ee81_75734cuda3std6ranges3__45__cpo9iter_moveE)
_ZN39_INTERNAL_16f256cb_4_k_cu_09e4ee81_75734cuda3std6ranges3__45__cpo9iter_moveE:
	.zero		1
	.type		_ZN39_INTERNAL_16f256cb_4_k_cu_09e4ee81_75734cuda3std3__45__cpo5beginE,@object
	.size		_ZN39_INTERNAL_16f256cb_4_k_cu_09e4ee81_75734cuda3std3__45__cpo5beginE,(_ZN39_INTERNAL_16f256cb_4_k_cu_09e4ee81_75734cuda3std3__441_GLOBAL__N__16f256cb_4_k_cu_09e4ee81_75736ignoreE - _ZN39_INTERNAL_16f256cb_4_k_cu_09e4ee81_75734cuda3std3__45__cpo5beginE)
_ZN39_INTERNAL_16f256cb_4_k_cu_09e4ee81_75734cuda3std3__45__cpo5beginE:
	.zero		1
	.type		_ZN39_INTERNAL_16f256cb_4_k_cu_09e4ee81_75734cuda3std3__441_GLOBAL__N__16f256cb_4_k_cu_09e4ee81_75736ignoreE,@object
	.size		_ZN39_INTERNAL_16f256cb_4_k_cu_09e4ee81_75734cuda3std3__441_GLOBAL__N__16f256cb_4_k_cu_09e4ee81_75736ignoreE,(_ZN39_INTERNAL_16f256cb_4_k_cu_09e4ee81_75734cute7productE - _ZN39_INTERNAL_16f256cb_4_k_cu_09e4ee81_75734cuda3std3__441_GLOBAL__N__16f256cb_4_k_cu_09e4ee81_75736ignoreE)
_ZN39_INTERNAL_16f256cb_4_k_cu_09e4ee81_75734cuda3std3__441_GLOBAL__N__16f256cb_4_k_cu_09e4ee81_75736ignoreE:
	.zero		1
	.type		_ZN39_INTERNAL_16f256cb_4_k_cu_09e4ee81_75734cute7productE,@object
	.size		_ZN39_INTERNAL_16f256cb_4_k_cu_09e4ee81_75734cute7productE,(_ZN39_INTERNAL_16f256cb_4_k_cu_09e4ee81_75734cuda3std3__45__cpo3endE - _ZN39_INTERNAL_16f256cb_4_k_cu_09e4ee81_75734cute7productE)
_ZN39_INTERNAL_16f256cb_4_k_cu_09e4ee81_75734cute7productE:
	.zero		1
	.type		_ZN39_INTERNAL_16f256cb_4_k_cu_09e4ee81_75734cuda3std3__45__cpo3endE,@object
	.size		_ZN39_INTERNAL_16f256cb_4_k_cu_09e4ee81_75734cuda3std3__45__cpo3endE,(_ZN39_INTERNAL_16f256cb_4_k_cu_09e4ee81_75734cuda3std3__419piecewise_constructE - _ZN39_INTERNAL_16f256cb_4_k_cu_09e4ee81_75734cuda3std3__45__cpo3endE)
_ZN39_INTERNAL_16f256cb_4_k_cu_09e4ee81_75734cuda3std3__45__cpo3endE:
	.zero		1
	.type		_ZN39_INTERNAL_16f256cb_4_k_cu_09e4ee81_75734cuda3std3__419piecewise_constructE,@object
	.size		_ZN39_INTERNAL_16f256cb_4_k_cu_09e4ee81_75734cuda3std3__419piecewise_constructE,(_ZN39_INTERNAL_16f256cb_4_k_cu_09e4ee81_75734cuda3std3__45__cpo4cendE - _ZN39_INTERNAL_16f256cb_4_k_cu_09e4ee81_75734cuda3std3__419piecewise_constructE)
_ZN39_INTERNAL_16f256cb_4_k_cu_09e4ee81_75734cuda3std3__419piecewise_constructE:
	.zero		1
	.type		_ZN39_INTERNAL_16f256cb_4_k_cu_09e4ee81_75734cuda3std3__45__cpo4cendE,@object
	.size		_ZN39_INTERNAL_16f256cb_4_k_cu_09e4ee81_75734cuda3std3__45__cpo4cendE,(_ZN39_INTERNAL_16f256cb_4_k_cu_09e4ee81_75734cuda3std6ranges3__45__cpo4swapE - _ZN39_INTERNAL_16f256cb_4_k_cu_09e4ee81_75734cuda3std3__45__cpo4cendE)
_ZN39_INTERNAL_16f256cb_4_k_cu_09e4ee81_75734cuda3std3__45__cpo4cendE:
	.zero		1
	.type		_ZN39_INTERNAL_16f256cb_4_k_cu_09e4ee81_75734cuda3std6ranges3__45__cpo4swapE,@object
	.size		_ZN39_INTERNAL_16f256cb_4_k_cu_09e4ee81_75734cuda3std6ranges3__45__cpo4swapE,(.L_11 - _ZN39_INTERNAL_16f256cb_4_k_cu_09e4ee81_75734cuda3std6ranges3__45__cpo4swapE)
_ZN39_INTERNAL_16f256cb_4_k_cu_09e4ee81_75734cuda3std6ranges3__45__cpo4swapE:
	.zero		1
.L_11:


//--------------------- .nv.constant0._ZN7cutlass13device_kernelINS_4gemm6kernel13GemmUniversalIN4cute5tupleIJiiiiEEENS1_10collective13CollectiveMmaINS1_35MainloopSm100TmaUmmaWarpSpecializedILi3ELi2ELi2ENS5_IJNS4_1CILi1EEENSA_ILi2EEESB_EEEEENS5_IJNSA_ILi128EEENSA_ILi256EEENSA_ILi32EEEEEENS_12float_e4m3_tENS5_IJlSB_lEEESJ_SK_NS4_8TiledMMAINS4_8MMA_AtomIJNS4_10MMA_TraitsINS4_19SM100_MMA_F8F6F4_SSEJSJ_SJ_fSF_SG_NS4_17integral_constantINS4_4UMMA5MajorELSR_0EEESS_NSP_INSQ_7ScaleInELST_0EEESU_EEEEEENS4_6LayoutINS5_IJSB_SB_SB_EEENS5_IJNSA_ILi0EEESZ_SZ_EEEEENS5_IJNS4_10UnderscoreES12_S12_EEEEENS4_23SM90_TMA_LOAD_MULTICASTENS4_14ComposedLayoutINS4_7SwizzleILi1ELi4ELi3EEENS4_18smem_ptr_flag_bitsILi8EEENSX_INS5_IJNSA_ILi8EEESH_EEENS5_IJSH_SB_EEEEEEEvNS4_8identityENS4_13SM90_TMA_LOADES1F_vS1G_EENS_8epilogue10collective18CollectiveEpilogueINS1J_23Sm100TmaWarpSpecializedILi4ELi2ELi64ELb0ELb0EEEJSI_NS5_IJNSX_ISF_SB_EENSX_INSA_ILi64EEESB_EEEEESJ_SK_SJ_SK_NS1J_6fusion15FusionCallbacksIS1N_NS1S_17LinearCombinationISJ_fSJ_fLNS_15FloatRoundStyleE2EEESI_S1R_JEEENS4_5SM1004TMEM4LOAD26SM100_TMEM_LOAD_32dp32b64xES1H_NS16_INS17_ILi2ELi4ELi3EEES1A_NSX_INS5_IJS1B_S1P_EEENS5_IJS1P_SB_EEEEEEENS4_39AutoVectorizingCopyWithAssumedAlignmentILi128EEENS4_14SM90_TMA_STOREES26_S28_S28_EEEvvEEEEvNT_6ParamsE --------------------------
	.section	.nv.constant0._ZN7cutlass13device_kernelINS_4gemm6kernel13GemmUniversalIN4cute5tupleIJiiiiEEENS1_10collective13CollectiveMmaINS1_35MainloopSm100TmaUmmaWarpSpecializedILi3ELi2ELi2ENS5_IJNS4_1CILi1EEENSA_ILi2EEESB_EEEEENS5_IJNSA_ILi128EEENSA_ILi256EEENSA_ILi32EEEEEENS_12float_e4m3_tENS5_IJlSB_lEEESJ_SK_NS4_8TiledMMAINS4_8MMA_AtomIJNS4_10MMA_TraitsINS4_19SM100_MMA_F8F6F4_SSEJSJ_SJ_fSF_SG_NS4_17integral_constantINS4_4UMMA5MajorELSR_0EEESS_NSP_INSQ_7ScaleInELST_0EEESU_EEEEEENS4_6LayoutINS5_IJSB_SB_SB_EEENS5_IJNSA_ILi0EEESZ_SZ_EEEEENS5_IJNS4_10UnderscoreES12_S12_EEEEENS4_23SM90_TMA_LOAD_MULTICASTENS4_14ComposedLayoutINS4_7SwizzleILi1ELi4ELi3EEENS4_18smem_ptr_flag_bitsILi8EEENSX_INS5_IJNSA_ILi8EEESH_EEENS5_IJSH_SB_EEEEEEEvNS4_8identityENS4_13SM90_TMA_LOADES1F_vS1G_EENS_8epilogue10collective18CollectiveEpilogueINS1J_23Sm100TmaWarpSpecializedILi4ELi2ELi64ELb0ELb0EEEJSI_NS5_IJNSX_ISF_SB_EENSX_INSA_ILi64EEESB_EEEEESJ_SK_SJ_SK_NS1J_6fusion15FusionCallbacksIS1N_NS1S_17LinearCombinationISJ_fSJ_fLNS_15FloatRoundStyleE2EEESI_S1R_JEEENS4_5SM1004TMEM4LOAD26SM100_TMEM_LOAD_32dp32b64xES1H_NS16_INS17_ILi2ELi4ELi3EEES1A_NSX_INS5_IJS1B_S1P_EEENS5_IJS1P_SB_EEEEEEENS4_39AutoVectorizingCopyWithAssumedAlignmentILi128EEENS4_14SM90_TMA_STOREES26_S28_S28_EEEvvEEEEvNT_6ParamsE,"a",@progbits
	.sectionflags	@""
	.align	4
.nv.constant0._ZN7cutlass13device_kernelINS_4gemm6kernel13GemmUniversalIN4cute5tupleIJiiiiEEENS1_10collective13CollectiveMmaINS1_35MainloopSm100TmaUmmaWarpSpecializedILi3ELi2ELi2ENS5_IJNS4_1CILi1EEENSA_ILi2EEESB_EEEEENS5_IJNSA_ILi128EEENSA_ILi256EEENSA_ILi32EEEEEENS_12float_e4m3_tENS5_IJlSB_lEEESJ_SK_NS4_8TiledMMAINS4_8MMA_AtomIJNS4_10MMA_TraitsINS4_19SM100_MMA_F8F6F4_SSEJSJ_SJ_fSF_SG_NS4_17integral_constantINS4_4UMMA5MajorELSR_0EEESS_NSP_INSQ_7ScaleInELST_0EEESU_EEEEEENS4_6LayoutINS5_IJSB_SB_SB_EEENS5_IJNSA_ILi0EEESZ_SZ_EEEEENS5_IJNS4_10UnderscoreES12_S12_EEEEENS4_23SM90_TMA_LOAD_MULTICASTENS4_14ComposedLayoutINS4_7SwizzleILi1ELi4ELi3EEENS4_18smem_ptr_flag_bitsILi8EEENSX_INS5_IJNSA_ILi8EEESH_EEENS5_IJSH_SB_EEEEEEEvNS4_8identityENS4_13SM90_TMA_LOADES1F_vS1G_EENS_8epilogue10collective18CollectiveEpilogueINS1J_23Sm100TmaWarpSpecializedILi4ELi2ELi64ELb0ELb0EEEJSI_NS5_IJNSX_ISF_SB_EENSX_INSA_ILi64EEESB_EEEEESJ_SK_SJ_SK_NS1J_6fusion15FusionCallbacksIS1N_NS1S_17LinearCombinationISJ_fSJ_fLNS_15FloatRoundStyleE2EEESI_S1R_JEEENS4_5SM1004TMEM4LOAD26SM100_TMEM_LOAD_32dp32b64xES1H_NS16_INS17_ILi2ELi4ELi3EEES1A_NSX_INS5_IJS1B_S1P_EEENS5_IJS1P_SB_EEEEEEENS4_39AutoVectorizingCopyWithAssumedAlignmentILi128EEENS4_14SM90_TMA_STOREES26_S28_S28_EEEvvEEEEvNT_6ParamsE:
	.zero		2944


//--------------------- SYMBOLS --------------------------

	.type		.nv.reservedSmem.offset0,@object
	.size		.nv.reservedSmem.offset0,0x4
	.type		.nv.reservedSmem.cap,@object
	.size		.nv.reservedSmem.cap,0x4
	.type		__assertfail,@function
